def matmul_kernel(
    a_ptr,
    b_ptr,
    c_ptr,
    M,
    N,
    K,
    stride_am,
    stride_ak,
    stride_bk,
    stride_bn,
    stride_cm,
    stride_cn,
    BLOCK_M: tl.constexpr,
    BLOCK_N: tl.constexpr,
    BLOCK_K: tl.constexpr,
    GROUP_M: tl.constexpr,
):
    pid = tl.program_id(axis=0)
    num_pid_m = tl.cdiv(M, BLOCK_M)
    num_pid_n = tl.cdiv(N, BLOCK_N)
    num_pid_in_group = GROUP_M * num_pid_n
    group_id = pid // num_pid_in_group
    first_pid_m = group_id * GROUP_M
    group_size_m = min(num_pid_m - first_pid_m, GROUP_M)
    pid_m = first_pid_m + ((pid % num_pid_in_group) % group_size_m)
    pid_n = (pid % num_pid_in_group) // group_size_m

    offs_am = (pid_m * BLOCK_M + tl.arange(0, BLOCK_M)) % M
    offs_bn = (pid_n * BLOCK_N + tl.arange(0, BLOCK_N)) % N
    offs_k = tl.arange(0, BLOCK_K)
    a_ptrs = a_ptr + offs_am[:, None] * stride_am + offs_k[None, :] * stride_ak
    b_ptrs = b_ptr + offs_k[:, None] * stride_bk + offs_bn[None, :] * stride_bn

    acc = tl.zeros((BLOCK_M, BLOCK_N), dtype=tl.float32)
    for kk in range(0, tl.cdiv(K, BLOCK_K)):
        a = tl.load(a_ptrs, mask=offs_k[None, :] < K - kk * BLOCK_K, other=0.0)
        b = tl.load(b_ptrs, mask=offs_k[:, None] < K - kk * BLOCK_K, other=0.0)
        acc = tl.dot(a, b, acc)
        a_ptrs += BLOCK_K * stride_ak
        b_ptrs += BLOCK_K * stride_bk

    c = acc.to(c_ptr.dtype.element_ty)
    offs_cm = pid_m * BLOCK_M + tl.arange(0, BLOCK_M)
    offs_cn = pid_n * BLOCK_N + tl.arange(0, BLOCK_N)
    c_ptrs = c_ptr + offs_cm[:, None] * stride_cm + offs_cn[None, :] * stride_cn
    mask = (offs_cm[:, None] < M) & (offs_cn[None, :] < N)
    tl.store(c_ptrs, c, mask=mask)

# config = {"BLOCK_K": 32, "BLOCK_M": 128, "BLOCK_N": 64, "GROUP_M": 8, "arch": "sm_100", "dtype": "bf16", "num_ctas": 1, "num_stages": 3, "num_warps": 16}
# arch = sm_100


// ===== COMPILED SASS (sm_100a) =====

	.target	sm_100a

	.elftype	@"ET_EXEC"


//--------------------- .note.nv.tkinfo           --------------------------
	.section	.note.nv.tkinfo,"",@"SHT_NOTE"
	.sectionflags	@"SHF_NOTE_NV_TKINFO"
	.tkinfo
        /*0018*/ 	.word	0x00000081
        /*0030*/ 	.string	""
        /*0030*/ 	.string	"ptxas-blackwell"
        /*0030*/ 	.string	"Cuda compilation tools, release 12.9, V12.9.86"
        /*0030*/ 	.string	"Build cuda_12.9.r12.9/compiler.36037853_0"
        /*0030*/ 	.string	"-v  -suppress-debug-info  -lineinfo  -arch sm_100a "



//--------------------- .note.nv.cuver            --------------------------
	.section	.note.nv.cuver,"",@"SHT_NOTE"
	.sectionflags	@"SHF_NOTE_NV_CUVER"
        /*0018*/ 	.short	0x0001
        /*001a*/ 	.short	0x0064
        /*001c*/ 	.short	0x0001
        /*001e*/ 	.short	0x0000
        /*0020*/ 	.short	0x0001
        /*0022*/ 	.short	0x0000


//--------------------- .nv.info                  --------------------------
	.section	.nv.info,"",@"SHT_CUDA_INFO"
	.align	4


	//----- nvinfo : EIATTR_REGCOUNT
	.align		4
        /*0000*/ 	.byte	0x04, 0x2f
        /*0002*/ 	.short	(.L_1 - .L_0)
	.align		4
.L_0:
        /*0004*/ 	.word	index@(matmul_kernel)
        /*0008*/ 	.word	0x00000040


	//----- nvinfo : EIATTR_FRAME_SIZE
	.align		4
.L_1:
        /*000c*/ 	.byte	0x04, 0x11
        /*000e*/ 	.short	(.L_3 - .L_2)
	.align		4
.L_2:
        /*0010*/ 	.word	index@(matmul_kernel)
        /*0014*/ 	.word	0x00000000


	//----- nvinfo : EIATTR_MIN_STACK_SIZE
	.align		4
.L_3:
        /*0018*/ 	.byte	0x04, 0x12
        /*001a*/ 	.short	(.L_5 - .L_4)
	.align		4
.L_4:
        /*001c*/ 	.word	index@(matmul_kernel)
        /*0020*/ 	.word	0x00000000
.L_5:


//--------------------- .nv.info.matmul_kernel    --------------------------
	.section	.nv.info.matmul_kernel,"",@"SHT_CUDA_INFO"
	.sectionflags	@""
	.align	4


	//----- nvinfo : EIATTR_CUDA_API_VERSION
	.align		4
        /*0000*/ 	.byte	0x04, 0x37
        /*0002*/ 	.short	(.L_7 - .L_6)
.L_6:
        /*0004*/ 	.word	0x00000081


	//----- nvinfo : EIATTR_KPARAM_INFO
	.align		4
.L_7:
        /*0008*/ 	.byte	0x04, 0x17
        /*000a*/ 	.short	(.L_9 - .L_8)
.L_8:
        /*000c*/ 	.word	0x00000000
        /*0010*/ 	.short	0x000d
        /*0012*/ 	.short	0x0048
        /*0014*/ 	.byte	0x00, 0xf4, 0x21, 0x00


	//----- nvinfo : EIATTR_KPARAM_INFO
	.align		4
.L_9:
        /*0018*/ 	.byte	0x04, 0x17
        /*001a*/ 	.short	(.L_11 - .L_10)
.L_10:
        /*001c*/ 	.word	0x00000000
        /*0020*/ 	.short	0x000c
        /*0022*/ 	.short	0x0040
        /*0024*/ 	.byte	0x00, 0xf4, 0x21, 0x00


	//----- nvinfo : EIATTR_KPARAM_INFO
	.align		4
.L_11:
        /*0028*/ 	.byte	0x04, 0x17
        /*002a*/ 	.short	(.L_13 - .L_12)
.L_12:
        /*002c*/ 	.word	0x00000000
        /*0030*/ 	.short	0x000b
        /*0032*/ 	.short	0x0038
        /*0034*/ 	.byte	0x00, 0xf0, 0x11, 0x00


	//----- nvinfo : EIATTR_KPARAM_INFO
	.align		4
.L_13:
        /*0038*/ 	.byte	0x04, 0x17
        /*003a*/ 	.short	(.L_15 - .L_14)
.L_14:
        /*003c*/ 	.word	0x00000000
        /*0040*/ 	.short	0x000a
        /*0042*/ 	.short	0x0034
        /*0044*/ 	.byte	0x00, 0xf0, 0x11, 0x00


	//----- nvinfo : EIATTR_KPARAM_INFO
	.align		4
.L_15:
        /*0048*/ 	.byte	0x04, 0x17
        /*004a*/ 	.short	(.L_17 - .L_16)
.L_16:
        /*004c*/ 	.word	0x00000000
        /*0050*/ 	.short	0x0009
        /*0052*/ 	.short	0x0030
        /*0054*/ 	.byte	0x00, 0xf0, 0x11, 0x00


	//----- nvinfo : EIATTR_KPARAM_INFO
	.align		4
.L_17:
        /*0058*/ 	.byte	0x04, 0x17
        /*005a*/ 	.short	(.L_19 - .L_18)
.L_18:
        /*005c*/ 	.word	0x00000000
        /*0060*/ 	.short	0x0008
        /*0062*/ 	.short	0x002c
        /*0064*/ 	.byte	0x00, 0xf0, 0x11, 0x00


	//----- nvinfo : EIATTR_KPARAM_INFO
	.align		4
.L_19:
        /*0068*/ 	.byte	0x04, 0x17
        /*006a*/ 	.short	(.L_21 - .L_20)
.L_20:
        /*006c*/ 	.word	0x00000000
        /*0070*/ 	.short	0x0007
        /*0072*/ 	.short	0x0028
        /*0074*/ 	.byte	0x00, 0xf0, 0x11, 0x00


	//----- nvinfo : EIATTR_KPARAM_INFO
	.align		4
.L_21:
        /*0078*/ 	.byte	0x04, 0x17
        /*007a*/ 	.short	(.L_23 - .L_22)
.L_22:
        /*007c*/ 	.word	0x00000000
        /*0080*/ 	.short	0x0006
        /*0082*/ 	.short	0x0024
        /*0084*/ 	.byte	0x00, 0xf0, 0x11, 0x00


	//----- nvinfo : EIATTR_KPARAM_INFO
	.align		4
.L_23:
        /*0088*/ 	.byte	0x04, 0x17
        /*008a*/ 	.short	(.L_25 - .L_24)
.L_24:
        /*008c*/ 	.word	0x00000000
        /*0090*/ 	.short	0x0005
        /*0092*/ 	.short	0x0020
        /*0094*/ 	.byte	0x00, 0xf0, 0x11, 0x00


	//----- nvinfo : EIATTR_KPARAM_INFO
	.align		4
.L_25:
        /*0098*/ 	.byte	0x04, 0x17
        /*009a*/ 	.short	(.L_27 - .L_26)
.L_26:
        /*009c*/ 	.word	0x00000000
        /*00a0*/ 	.short	0x0004
        /*00a2*/ 	.short	0x001c
        /*00a4*/ 	.byte	0x00, 0xf0, 0x11, 0x00


	//----- nvinfo : EIATTR_KPARAM_INFO
	.align		4
.L_27:
        /*00a8*/ 	.byte	0x04, 0x17
        /*00aa*/ 	.short	(.L_29 - .L_28)
.L_28:
        /*00ac*/ 	.word	0x00000000
        /*00b0*/ 	.short	0x0003
        /*00b2*/ 	.short	0x0018
        /*00b4*/ 	.byte	0x00, 0xf0, 0x11, 0x00


	//----- nvinfo : EIATTR_KPARAM_INFO
	.align		4
.L_29:
        /*00b8*/ 	.byte	0x04, 0x17
        /*00ba*/ 	.short	(.L_31 - .L_30)
.L_30:
        /*00bc*/ 	.word	0x00000000
        /*00c0*/ 	.short	0x0002
        /*00c2*/ 	.short	0x0010
        /*00c4*/ 	.byte	0x00, 0xf4, 0x21, 0x00


	//----- nvinfo : EIATTR_KPARAM_INFO
	.align		4
.L_31:
        /*00c8*/ 	.byte	0x04, 0x17
        /*00ca*/ 	.short	(.L_33 - .L_32)
.L_32:
        /*00cc*/ 	.word	0x00000000
        /*00d0*/ 	.short	0x0001
        /*00d2*/ 	.short	0x0008
        /*00d4*/ 	.byte	0x00, 0xf4, 0x21, 0x00


	//----- nvinfo : EIATTR_KPARAM_INFO
	.align		4
.L_33:
        /*00d8*/ 	.byte	0x04, 0x17
        /*00da*/ 	.short	(.L_35 - .L_34)
.L_34:
        /*00dc*/ 	.word	0x00000000
        /*00e0*/ 	.short	0x0000
        /*00e2*/ 	.short	0x0000
        /*00e4*/ 	.byte	0x00, 0xf4, 0x21, 0x00


	//----- nvinfo : EIATTR_SPARSE_MMA_MASK
	.align		4
.L_35:
        /*00e8*/ 	.byte	0x03, 0x50
        /*00ea*/ 	.short	0x0000


	//----- nvinfo : EIATTR_MAXREG_COUNT
	.align		4
        /*00ec*/ 	.byte	0x03, 0x1b
        /*00ee*/ 	.short	0x0080


	//----- nvinfo : EIATTR_NUM_BARRIERS
	.align		4
        /*00f0*/ 	.byte	0x02, 0x4c
        /*00f2*/ 	.byte	0x01
	.zero		1


	//----- nvinfo : EIATTR_VRC_CTA_INIT_COUNT
	.align		4
        /*00f4*/ 	.byte	0x02, 0x4a
	.zero		1
	.zero		1


	//----- nvinfo : EIATTR_EXIT_INSTR_OFFSETS
	.align		4
        /*00f8*/ 	.byte	0x04, 0x1c
        /*00fa*/ 	.short	(.L_37 - .L_36)


	//   ....[0]....
.L_36:
        /*00fc*/ 	.word	0x00001e80


	//   ....[1]....
        /*0100*/ 	.word	0x00001eb0


	//----- nvinfo : EIATTR_REQNTID
	.align		4
.L_37:
        /*0104*/ 	.byte	0x04, 0x10
        /*0106*/ 	.short	(.L_39 - .L_38)
.L_38:
        /*0108*/ 	.word	0x00000200
        /*010c*/ 	.word	0x00000001
        /*0110*/ 	.word	0x00000001


	//----- nvinfo : EIATTR_CBANK_PARAM_SIZE
	.align		4
.L_39:
        /*0114*/ 	.byte	0x03, 0x19
        /*0116*/ 	.short	0x0050


	//----- nvinfo : EIATTR_PARAM_CBANK
	.align		4
        /*0118*/ 	.byte	0x04, 0x0a
        /*011a*/ 	.short	(.L_41 - .L_40)
	.align		4
.L_40:
        /*011c*/ 	.word	index@(.nv.constant0.matmul_kernel)
        /*0120*/ 	.short	0x0380
        /*0122*/ 	.short	0x0050


	//----- nvinfo : EIATTR_SW_WAR
	.align		4
.L_41:
        /*0124*/ 	.byte	0x04, 0x36
        /*0126*/ 	.short	(.L_43 - .L_42)
.L_42:
        /*0128*/ 	.word	0x00000008
.L_43:


//--------------------- .nv.compat                --------------------------
	.section	.nv.compat,"",@"SHT_CUDA_COMPAT_INFO"
	.align	4
        /*0000*/ 	.byte	0x02, 0x02, 0x01, 0x00, 0x02, 0x05, 0x05, 0x00, 0x02, 0x03, 0x00, 0x00, 0x02, 0x06, 0x01, 0x00


//--------------------- .nv.callgraph             --------------------------
	.section	.nv.callgraph,"",@"SHT_CUDA_CALLGRAPH"
	.align	4
	.sectionentsize	8
	.align		4
        /*0000*/ 	.word	0x00000000
	.align		4
        /*0004*/ 	.word	0xffffffff
	.align		4
        /*0008*/ 	.word	0x00000000
	.align		4
        /*000c*/ 	.word	0xfffffffe
	.align		4
        /*0010*/ 	.word	0x00000000
	.align		4
        /*0014*/ 	.word	0xfffffffd
	.align		4
        /*0018*/ 	.word	0x00000000
	.align		4
        /*001c*/ 	.word	0xfffffffc


//--------------------- .text.matmul_kernel       --------------------------
	.section	.text.matmul_kernel,"ax",@progbits
	.align	128
        .global         matmul_kernel
        .type           matmul_kernel,@function
        .size           matmul_kernel,(.L_x_4 - matmul_kernel)
        .other          matmul_kernel,@"STO_CUDA_ENTRY STV_DEFAULT"
matmul_kernel:
.text.matmul_kernel:
[----:B------:R-:W0:Y:S08]  /*0000*/  LDC R1, c[0x0][0x37c] ;  /* 0x0000df00ff017b82 */ /* 0x000e300000000800 */
[----:B------:R-:W1:Y:S01]  /*0010*/  LDC.64 R8, c[0x0][0x398] ;  /* 0x0000e600ff087b82 */ /* 0x000e620000000a00 */
[----:B------:R-:W2:Y:S01]  /*0020*/  S2R R5, SR_CTAID.X ;  /* 0x0000000000057919 */ /* 0x000ea20000002500 */
[----:B------:R-:W3:Y:S01]  /*0030*/  LDCU UR4, c[0x0][0x3a0] ;  /* 0x00007400ff0477ac */ /* 0x000ee20008000800 */
[----:B------:R-:W4:Y:S01]  /*0040*/  S2R R20, SR_TID.X ;  /* 0x0000000000147919 */ /* 0x000f220000002100 */
[----:B------:R-:W-:Y:S01]  /*0050*/  UMOV UR5, 0x400 ;  /* 0x0000040000057882 */ /* 0x000fe20000000000 */
[----:B------:R-:W0:Y:S03]  /*0060*/  LDCU.64 UR8, c[0x0][0x358] ;  /* 0x00006b00ff0877ac */ /* 0x000e260008000a00 */
[----:B------:R-:W5:Y:S01]  /*0070*/  S2UR UR6, SR_CgaCtaId ;  /* 0x00000000000679c3 */ /* 0x000f620000008800 */
[----:B------:R-:W0:Y:S01]  /*0080*/  LDCU UR7, c[0x0][0x3a0] ;  /* 0x00007400ff0777ac */ /* 0x000e220008000800 */
[----:B---3--:R-:W-:Y:S01]  /*0090*/  UIADD3 UR4, UPT, UPT, UR4, 0x1f, URZ ;  /* 0x0000001f04047890 */ /* 0x008fe2000fffe0ff */
[----:B-1----:R-:W-:-:S03]  /*00a0*/  VIADD R0, R9, 0x3f ;  /* 0x0000003f09007836 */ /* 0x002fc60000000000 */
[----:B------:R-:W-:Y:S02]  /*00b0*/  UISETP.GT.AND UP0, UPT, UR4, 0x1f, UPT ;  /* 0x0000001f0400788c */ /* 0x000fe4000bf04270 */
[----:B------:R-:W-:Y:S01]  /*00c0*/  SHF.R.S32.HI R3, RZ, 0x1f, R0 ;  /* 0x0000001fff037819 */ /* 0x000fe20000011400 */
[----:B-----5:R-:W-:-:S03]  /*00d0*/  ULEA UR5, UR6, UR5, 0x18 ;  /* 0x0000000506057291 */ /* 0x020fc6000f8ec0ff */
[----:B------:R-:W-:Y:S02]  /*00e0*/  LEA.HI R3, R3, R0, RZ, 0x6 ;  /* 0x0000000003037211 */ /* 0x000fe400078f30ff */
[----:B--2---:R-:W-:Y:S02]  /*00f0*/  IABS R10, R5 ;  /* 0x00000005000a7213 */ /* 0x004fe40000000000 */
[----:B------:R-:W-:Y:S02]  /*0100*/  SHF.R.S32.HI R3, RZ, 0x6, R3 ;  /* 0x00000006ff037819 */ /* 0x000fe40000011403 */
[----:B----4-:R-:W-:Y:S02]  /*0110*/  SHF.R.U32.HI R34, RZ, 0x7, R20 ;  /* 0x00000007ff227819 */ /* 0x010fe40000011614 */
[----:B------:R-:W-:Y:S01]  /*0120*/  LOP3.LUT R45, R20, 0x7f, RZ, 0xc0, !PT ;  /* 0x0000007f142d7812 */ /* 0x000fe200078ec0ff */
[----:B------:R-:W-:Y:S01]  /*0130*/  IMAD.SHL.U32 R4, R3, 0x8, RZ ;  /* 0x0000000803047824 */ /* 0x000fe200078e00ff */
[----:B------:R-:W-:-:S04]  /*0140*/  SGXT.U32 R34, R34, 0x2 ;  /* 0x000000022222781a */ /* 0x000fc80000000000 */
[-C--:B------:R-:W-:Y:S02]  /*0150*/  IABS R7, R4.reuse ;  /* 0x0000000400077213 */ /* 0x080fe40000000000 */
[----:B------:R-:W-:Y:S02]  /*0160*/  IABS R12, R4 ;  /* 0x00000004000c7213 */ /* 0x000fe40000000000 */
[----:B------:R-:W1:Y:S01]  /*0170*/  I2F.RP R0, R7 ;  /* 0x0000000700007306 */ /* 0x000e620000209400 */
[C---:B------:R-:W-:Y:S02]  /*0180*/  LOP3.LUT R52, R34.reuse, 0x4, RZ, 0xfc, !PT ;  /* 0x0000000422347812 */ /* 0x040fe400078efcff */
[C---:B------:R-:W-:Y:S02]  /*0190*/  LOP3.LUT R51, R34.reuse, 0x8, RZ, 0xfc, !PT ;  /* 0x0000000822337812 */ /* 0x040fe400078efcff */
[C---:B------:R-:W-:Y:S02]  /*01a0*/  LOP3.LUT R50, R34.reuse, 0xc, RZ, 0xfc, !PT ;  /* 0x0000000c22327812 */ /* 0x040fe400078efcff */
[----:B------:R-:W-:-:S02]  /*01b0*/  LOP3.LUT R49, R34, 0x10, RZ, 0xfc, !PT ;  /* 0x0000001022317812 */ /* 0x000fc400078efcff */
[C---:B------:R-:W-:Y:S02]  /*01c0*/  LOP3.LUT R48, R34.reuse, 0x14, RZ, 0xfc, !PT ;  /* 0x0000001422307812 */ /* 0x040fe400078efcff */
[C---:B------:R-:W-:Y:S02]  /*01d0*/  LOP3.LUT R47, R34.reuse, 0x18, RZ, 0xfc, !PT ;  /* 0x00000018222f7812 */ /* 0x040fe400078efcff */
[----:B------:R-:W-:Y:S01]  /*01e0*/  LOP3.LUT R46, R34, 0x1c, RZ, 0xfc, !PT ;  /* 0x0000001c222e7812 */ /* 0x000fe200078efcff */
[----:B-1----:R-:W1:Y:S02]  /*01f0*/  MUFU.RCP R0, R0 ;  /* 0x0000000000007308 */ /* 0x002e640000001000 */
[----:B-1----:R-:W-:Y:S02]  /*0200*/  VIADD R2, R0, 0xffffffe ;  /* 0x0ffffffe00027836 */ /* 0x002fe40000000000 */
[----:B------:R-:W-:-:S04]  /*0210*/  IMAD.MOV R0, RZ, RZ, -R12 ;  /* 0x000000ffff007224 */ /* 0x000fc800078e0a0c */
[----:B------:R1:W2:Y:S02]  /*0220*/  F2I.FTZ.U32.TRUNC.NTZ R3, R2 ;  /* 0x0000000200037305 */ /* 0x0002a4000021f000 */
[----:B-1----:R-:W-:Y:S02]  /*0230*/  IMAD.MOV.U32 R2, RZ, RZ, RZ ;  /* 0x000000ffff027224 */ /* 0x002fe400078e00ff */
[----:B--2---:R-:W-:-:S04]  /*0240*/  IMAD.MOV R6, RZ, RZ, -R3 ;  /* 0x000000ffff067224 */ /* 0x004fc800078e0a03 */
[----:B------:R-:W-:Y:S02]  /*0250*/  IMAD R11, R6, R7, RZ ;  /* 0x00000007060b7224 */ /* 0x000fe400078e02ff */
[----:B------:R-:W-:Y:S02]  /*0260*/  IMAD.MOV.U32 R6, RZ, RZ, R10 ;  /* 0x000000ffff067224 */ /* 0x000fe400078e000a */
[----:B------:R-:W-:-:S06]  /*0270*/  IMAD.HI.U32 R3, R3, R11, R2 ;  /* 0x0000000b03037227 */ /* 0x000fcc00078e0002 */
[----:B------:R-:W-:-:S04]  /*0280*/  IMAD.HI.U32 R3, R3, R6, RZ ;  /* 0x0000000603037227 */ /* 0x000fc800078e00ff */
[----:B------:R-:W-:-:S05]  /*0290*/  IMAD R0, R3, R0, R6 ;  /* 0x0000000003007224 */ /* 0x000fca00078e0206 */
[----:B------:R-:W-:-:S13]  /*02a0*/  ISETP.GT.U32.AND P1, PT, R7, R0, PT ;  /* 0x000000000700720c */ /* 0x000fda0003f24070 */
[----:B------:R-:W-:Y:S02]  /*02b0*/  @!P1 IMAD.IADD R0, R0, 0x1, -R7 ;  /* 0x0000000100009824 */ /* 0x000fe400078e0a07 */
[----:B------:R-:W-:Y:S01]  /*02c0*/  @!P1 VIADD R3, R3, 0x1 ;  /* 0x0000000103039836 */ /* 0x000fe20000000000 */
[----:B------:R-:W-:Y:S02]  /*02d0*/  ISETP.NE.AND P1, PT, R4, RZ, PT ;  /* 0x000000ff0400720c */ /* 0x000fe40003f25270 */
[----:B------:R-:W-:Y:S02]  /*02e0*/  ISETP.GE.U32.AND P0, PT, R0, R7, PT ;  /* 0x000000070000720c */ /* 0x000fe40003f06070 */
[----:B------:R-:W-:-:S04]  /*02f0*/  LOP3.LUT R0, R5, R4, RZ, 0x3c, !PT ;  /* 0x0000000405007212 */ /* 0x000fc800078e3cff */
[----:B------:R-:W-:Y:S01]  /*0300*/  ISETP.GE.AND P2, PT, R0, RZ, PT ;  /* 0x000000ff0000720c */ /* 0x000fe20003f46270 */
[----:B------:R-:W-:-:S06]  /*0310*/  VIADD R0, R8, 0x7f ;  /* 0x0000007f08007836 */ /* 0x000fcc0000000000 */
[----:B------:R-:W-:-:S04]  /*0320*/  @P0 VIADD R3, R3, 0x1 ;  /* 0x0000000103030836 */ /* 0x000fc80000000000 */
[----:B------:R-:W-:Y:S01]  /*0330*/  IMAD.MOV.U32 R2, RZ, RZ, R3 ;  /* 0x000000ffff027224 */ /* 0x000fe200078e0003 */
[----:B------:R-:W-:-:S03]  /*0340*/  SHF.R.S32.HI R3, RZ, 0x1f, R0 ;  /* 0x0000001fff037819 */ /* 0x000fc60000011400 */
[----:B------:R-:W-:Y:S01]  /*0350*/  @!P2 IMAD.MOV R2, RZ, RZ, -R2 ;  /* 0x000000ffff02a224 */ /* 0x000fe200078e0a02 */
[----:B------:R-:W-:Y:S02]  /*0360*/  @!P1 LOP3.LUT R2, RZ, R4, RZ, 0x33, !PT ;  /* 0x00000004ff029212 */ /* 0x000fe400078e33ff */
[----:B------:R-:W-:-:S03]  /*0370*/  LEA.HI R3, R3, R0, RZ, 0x7 ;  /* 0x0000000003037211 */ /* 0x000fc600078f38ff */
[----:B------:R-:W-:Y:S02]  /*0380*/  IMAD.SHL.U32 R6, R2, 0x8, RZ ;  /* 0x0000000802067824 */ /* 0x000fe400078e00ff */
[----:B------:R-:W-:-:S03]  /*0390*/  IMAD.MOV R2, RZ, RZ, -R2 ;  /* 0x000000ffff027224 */ /* 0x000fc600078e0a02 */
[----:B------:R-:W-:Y:S01]  /*03a0*/  LEA.HI.SX32 R3, R3, -R6, 0x19 ;  /* 0x8000000603037211 */ /* 0x000fe200078fcaff */
[----:B------:R-:W-:-:S03]  /*03b0*/  IMAD R4, R4, R2, R5 ;  /* 0x0000000204047224 */ /* 0x000fc600078e0205 */
[----:B------:R-:W-:Y:S02]  /*03c0*/  VIMNMX R13, PT, PT, R3, 0x8, PT ;  /* 0x00000008030d7848 */ /* 0x000fe40003fe0100 */
[----:B------:R-:W-:Y:S02]  /*03d0*/  IABS R11, R4 ;  /* 0x00000004000b7213 */ /* 0x000fe40000000000 */
[----:B------:R-:W-:-:S04]  /*03e0*/  IABS R7, R13 ;  /* 0x0000000d00077213 */ /* 0x000fc80000000000 */
[----:B------:R-:W1:Y:S08]  /*03f0*/  I2F.RP R0, R7 ;  /* 0x0000000700007306 */ /* 0x000e700000209400 */
[----:B-1----:R-:W1:Y:S02]  /*0400*/  MUFU.RCP R0, R0 ;  /* 0x0000000000007308 */ /* 0x002e640000001000 */
[----:B-1----:R-:W-:-:S06]  /*0410*/  VIADD R3, R0, 0xffffffe ;  /* 0x0ffffffe00037836 */ /* 0x002fcc0000000000 */
[----:B------:R-:W1:Y:S02]  /*0420*/  F2I.FTZ.U32.TRUNC.NTZ R3, R3 ;  /* 0x0000000300037305 */ /* 0x000e64000021f000 */
[----:B-1----:R-:W-:-:S04]  /*0430*/  IMAD.MOV R10, RZ, RZ, -R3 ;  /* 0x000000ffff0a7224 */ /* 0x002fc800078e0a03 */
[----:B------:R-:W-:Y:S01]  /*0440*/  IMAD.MOV.U32 R2, RZ, RZ, R10 ;  /* 0x000000ffff027224 */ /* 0x000fe200078e000a */
[----:B------:R-:W-:-:S03]  /*0450*/  IABS R10, R13 ;  /* 0x0000000d000a7213 */ /* 0x000fc60000000000 */
[----:B------:R-:W-:Y:S02]  /*0460*/  IMAD R5, R2, R7, RZ ;  /* 0x0000000702057224 */ /* 0x000fe400078e02ff */
[----:B------:R-:W-:Y:S02]  /*0470*/  IMAD.MOV.U32 R2, RZ, RZ, RZ ;  /* 0x000000ffff027224 */ /* 0x000fe400078e00ff */
[----:B------:R-:W-:Y:S02]  /*0480*/  IMAD.MOV R0, RZ, RZ, -R10 ;  /* 0x000000ffff007224 */ /* 0x000fe400078e0a0a */
        /* <DEDUP_REMOVED lines=9> */
[----:B------:R-:W-:-:S07]  /*0520*/  ISETP.GE.AND P2, PT, R0, RZ, PT ;  /* 0x000000ff0000720c */ /* 0x000fce0003f46270 */
[----:B------:R-:W-:-:S06]  /*0530*/  @P0 VIADD R2, R2, 0x1 ;  /* 0x0000000102020836 */ /* 0x000fcc0000000000 */
[----:B------:R-:W-:Y:S01]  /*0540*/  @!P2 IMAD.MOV R2, RZ, RZ, -R2 ;  /* 0x000000ffff02a224 */ /* 0x000fe200078e0a02 */
[----:B------:R-:W-:-:S05]  /*0550*/  @!P1 LOP3.LUT R2, RZ, R13, RZ, 0x33, !PT ;  /* 0x0000000dff029212 */ /* 0x000fca00078e33ff */
[----:B------:R-:W-:Y:S02]  /*0560*/  IMAD.MOV R0, RZ, RZ, -R2 ;  /* 0x000000ffff007224 */ /* 0x000fe400078e0a02 */
[----:B------:R-:W-:Y:S02]  /*0570*/  IMAD.SHL.U32 R35, R2, 0x40, RZ ;  /* 0x0000004002237824 */ /* 0x000fe400078e00ff */
[----:B------:R-:W-:-:S04]  /*0580*/  IMAD R0, R13, R0, R4 ;  /* 0x000000000d007224 */ /* 0x000fc800078e0204 */
[----:B------:R-:W-:-:S04]  /*0590*/  IMAD.IADD R0, R6, 0x1, R0 ;  /* 0x0000000106007824 */ /* 0x000fc800078e0200 */
[----:B------:R-:W-:Y:S01]  /*05a0*/  IMAD R45, R0, 0x80, R45 ;  /* 0x00000080002d7824 */ /* 0x000fe200078e022d */
[----:B0-----:R-:W-:Y:S06]  /*05b0*/  BRA.U UP0, `(.L_x_0) ;  /* 0x0000000100207547 */ /* 0x001fec000b800000 */
[C---:B------:R-:W-:Y:S01]  /*05c0*/  IMAD.SHL.U32 R44, R20.reuse, 0x2, RZ ;  /* 0x00000002142c7824 */ /* 0x040fe200078e00ff */
[----:B------:R-:W-:Y:S01]  /*05d0*/  SHF.R.U32.HI R54, RZ, 0x2, R20 ;  /* 0x00000002ff367819 */ /* 0x000fe20000011614 */
[----:B------:R-:W-:Y:S01]  /*05e0*/  IMAD.SHL.U32 R53, R20, 0x8, RZ ;  /* 0x0000000814357824 */ /* 0x000fe200078e00ff */
[----:B------:R-:W-:Y:S02]  /*05f0*/  CS2R R24, SRZ ;  /* 0x0000000000187805 */ /* 0x000fe4000001ff00 */
[----:B------:R-:W-:Y:S02]  /*0600*/  CS2R R16, SRZ ;  /* 0x0000000000107805 */ /* 0x000fe4000001ff00 */
[----:B------:R-:W-:Y:S02]  /*0610*/  CS2R R26, SRZ ;  /* 0x00000000001a7805 */ /* 0x000fe4000001ff00 */
[----:B------:R-:W-:Y:S01]  /*0620*/  CS2R R18, SRZ ;  /* 0x0000000000127805 */ /* 0x000fe2000001ff00 */
[----:B------:R-:W-:Y:S06]  /*0630*/  BRA `(.L_x_1) ;  /* 0x0000000c00b47947 */ /* 0x000fec0003800000 */
.L_x_0:
[----:B------:R-:W-:Y:S01]  /*0640*/  IABS R0, R8 ;  /* 0x0000000800007213 */ /* 0x000fe20000000000 */
[C---:B------:R-:W-:Y:S01]  /*0650*/  IMAD.SHL.U32 R44, R20.reuse, 0x2, RZ ;  /* 0x00000002142c7824 */ /* 0x040fe200078e00ff */
[----:B------:R-:W-:Y:S01]  /*0660*/  IABS R4, R9 ;  /* 0x0000000900047213 */ /* 0x000fe20000000000 */
[C---:B------:R-:W-:Y:S01]  /*0670*/  IMAD.SHL.U32 R53, R20.reuse, 0x8, RZ ;  /* 0x0000000814357824 */ /* 0x040fe200078e00ff */
[----:B------:R-:W0:Y:S01]  /*0680*/  I2F.RP R10, R0 ;  /* 0x00000000000a7306 */ /* 0x000e220000209400 */
[----:B------:R-:W-:Y:S01]  /*0690*/  IABS R17, R45 ;  /* 0x0000002d00117213 */ /* 0x000fe20000000000 */
[----:B------:R-:W1:Y:S01]  /*06a0*/  LDCU.64 UR10, c[0x0][0x388] ;  /* 0x00007100ff0a77ac */ /* 0x000e620008000a00 */
[--C-:B------:R-:W-:Y:S01]  /*06b0*/  SHF.R.U32.HI R12, RZ, 0x5, R20.reuse ;  /* 0x00000005ff0c7819 */ /* 0x100fe20000011614 */
[----:B------:R-:W2:Y:S01]  /*06c0*/  LDC R55, c[0x0][0x3a8] ;  /* 0x0000ea00ff377b82 */ /* 0x000ea20000000800 */
[----:B------:R-:W-:Y:S01]  /*06d0*/  LOP3.LUT R18, R20, 0x1f, RZ, 0xc0, !PT ;  /* 0x0000001f14127812 */ /* 0x000fe200078ec0ff */
[----:B------:R-:W3:Y:S01]  /*06e0*/  LDCU UR6, c[0x0][0x3a4] ;  /* 0x00007480ff0677ac */ /* 0x000ee20008000800 */
[----:B------:R-:W-:Y:S01]  /*06f0*/  LOP3.LUT R40, RZ, R9, RZ, 0x33, !PT ;  /* 0x00000009ff287212 */ /* 0x000fe200078e33ff */
[----:B------:R-:W4:Y:S01]  /*0700*/  I2F.RP R5, R4 ;  /* 0x0000000400057306 */ /* 0x000f220000209400 */
[----:B------:R-:W-:Y:S01]  /*0710*/  SHF.R.U32.HI R54, RZ, 0x2, R20 ;  /* 0x00000002ff367819 */ /* 0x000fe20000011614 */
[----:B------:R-:W5:Y:S01]  /*0720*/  LDCU.64 UR12, c[0x0][0x380] ;  /* 0x00007000ff0c77ac */ /* 0x000f620008000a00 */
[----:B------:R-:W-:-:S02]  /*0730*/  CS2R R28, SRZ ;  /* 0x00000000001c7805 */ /* 0x000fc4000001ff00 */
[----:B------:R-:W-:Y:S02]  /*0740*/  CS2R R30, SRZ ;  /* 0x00000000001e7805 */ /* 0x000fe4000001ff00 */
[----:B------:R-:W-:Y:S02]  /*0750*/  CS2R R24, SRZ ;  /* 0x0000000000187805 */ /* 0x000fe4000001ff00 */
[----:B------:R-:W-:Y:S02]  /*0760*/  CS2R R26, SRZ ;  /* 0x00000000001a7805 */ /* 0x000fe4000001ff00 */
[----:B------:R-:W-:Y:S01]  /*0770*/  CS2R R22, SRZ ;  /* 0x0000000000167805 */ /* 0x000fe2000001ff00 */
[----:B0-----:R-:W0:Y:S08]  /*0780*/  MUFU.RCP R10, R10 ;  /* 0x0000000a000a7308 */ /* 0x001e300000001000 */
[----:B----4-:R-:W4:Y:S01]  /*0790*/  MUFU.RCP R5, R5 ;  /* 0x0000000500057308 */ /* 0x010f220000001000 */
[----:B--2---:R-:W-:-:S02]  /*07a0*/  IMAD R61, R46, R55, RZ ;  /* 0x000000372e3d7224 */ /* 0x004fc400078e02ff */
[-C--:B------:R-:W-:Y:S02]  /*07b0*/  IMAD R60, R47, R55.reuse, RZ ;  /* 0x000000372f3c7224 */ /* 0x080fe400078e02ff */
[----:B------:R-:W-:Y:S02]  /*07c0*/  IMAD R59, R48, R55, RZ ;  /* 0x00000037303b7224 */ /* 0x000fe400078e02ff */
[----:B0-----:R-:W-:Y:S01]  /*07d0*/  VIADD R6, R10, 0xffffffe ;  /* 0x0ffffffe0a067836 */ /* 0x001fe20000000000 */
[----:B------:R-:W-:Y:S01]  /*07e0*/  LEA.HI R10, R20, R35, RZ, 0x1b ;  /* 0x00000023140a7211 */ /* 0x000fe200078fd8ff */
[-C--:B------:R-:W-:Y:S02]  /*07f0*/  IMAD R58, R49, R55.reuse, RZ ;  /* 0x00000037313a7224 */ /* 0x080fe400078e02ff */
[----:B------:R0:W2:Y:S01]  /*0800*/  F2I.FTZ.U32.TRUNC.NTZ R7, R6 ;  /* 0x0000000600077305 */ /* 0x0000a2000021f000 */
[----:B------:R-:W-:Y:S02]  /*0810*/  IMAD R57, R50, R55, RZ ;  /* 0x0000003732397224 */ /* 0x000fe400078e02ff */
[----:B----4-:R-:W-:-:S02]  /*0820*/  VIADD R2, R5, 0xffffffe ;  /* 0x0ffffffe05027836 */ /* 0x010fc40000000000 */
[C---:B------:R-:W-:Y:S02]  /*0830*/  VIADD R16, R10.reuse, 0x30 ;  /* 0x000000300a107836 */ /* 0x040fe40000000000 */
[----:B------:R-:W-:Y:S01]  /*0840*/  VIADD R10, R10, 0x10 ;  /* 0x000000100a0a7836 */ /* 0x000fe20000000000 */
[----:B------:R4:W1:Y:S01]  /*0850*/  F2I.FTZ.U32.TRUNC.NTZ R3, R2 ;  /* 0x0000000200037305 */ /* 0x000862000021f000 */
[----:B0-----:R-:W-:Y:S02]  /*0860*/  IMAD.MOV.U32 R6, RZ, RZ, RZ ;  /* 0x000000ffff067224 */ /* 0x001fe400078e00ff */
[----:B------:R-:W-:Y:S01]  /*0870*/  IMAD R56, R51, R55, RZ ;  /* 0x0000003733387224 */ /* 0x000fe200078e02ff */
[----:B------:R-:W-:Y:S02]  /*0880*/  IABS R15, R10 ;  /* 0x0000000a000f7213 */ /* 0x000fe40000000000 */
[----:B------:R-:W-:Y:S01]  /*0890*/  ISETP.GE.AND P2, PT, R10, RZ, PT ;  /* 0x000000ff0a00720c */ /* 0x000fe20003f46270 */
[----:B--2---:R-:W-:-:S02]  /*08a0*/  IMAD.MOV R11, RZ, RZ, -R7 ;  /* 0x000000ffff0b7224 */ /* 0x004fc400078e0a07 */
[----:B----4-:R-:W-:Y:S02]  /*08b0*/  IMAD.MOV.U32 R2, RZ, RZ, RZ ;  /* 0x000000ffff027224 */ /* 0x010fe400078e00ff */
[----:B------:R-:W-:-:S04]  /*08c0*/  IMAD R11, R11, R0, RZ ;  /* 0x000000000b0b7224 */ /* 0x000fc800078e02ff */
[----:B------:R-:W-:Y:S01]  /*08d0*/  IMAD.HI.U32 R7, R7, R11, R6 ;  /* 0x0000000b07077227 */ /* 0x000fe200078e0006 */
[----:B------:R-:W-:Y:S02]  /*08e0*/  SGXT.U32 R6, R12, 0x4 ;  /* 0x000000040c06781a */ /* 0x000fe40000000000 */
[----:B------:R-:W-:Y:S01]  /*08f0*/  IABS R11, R16 ;  /* 0x00000010000b7213 */ /* 0x000fe20000000000 */
[----:B-1----:R-:W-:Y:S01]  /*0900*/  IMAD.MOV R5, RZ, RZ, -R3 ;  /* 0x000000ffff057224 */ /* 0x002fe200078e0a03 */
[----:B------:R-:W-:Y:S01]  /*0910*/  LOP3.LUT R6, R35, R6, RZ, 0xfc, !PT ;  /* 0x0000000623067212 */ /* 0x000fe200078efcff */
[----:B------:R-:W-:-:S03]  /*0920*/  IMAD.HI.U32 R7, R7, R17, RZ ;  /* 0x0000001107077227 */ /* 0x000fc600078e00ff */
[----:B------:R-:W-:Y:S01]  /*0930*/  LOP3.LUT R14, R6, 0x20, RZ, 0xfc, !PT ;  /* 0x00000020060e7812 */ /* 0x000fe200078efcff */
[----:B------:R-:W-:Y:S01]  /*0940*/  IMAD.MOV R7, RZ, RZ, -R7 ;  /* 0x000000ffff077224 */ /* 0x000fe200078e0a07 */
[----:B------:R-:W-:Y:S01]  /*0950*/  IABS R19, R6 ;  /* 0x0000000600137213 */ /* 0x000fe20000000000 */
[----:B------:R-:W-:Y:S01]  /*0960*/  IMAD R5, R5, R4, RZ ;  /* 0x0000000405057224 */ /* 0x000fe200078e02ff */
[----:B------:R-:W-:Y:S01]  /*0970*/  IABS R13, R14 ;  /* 0x0000000e000d7213 */ /* 0x000fe20000000000 */
[----:B------:R-:W-:Y:S02]  /*0980*/  IMAD R17, R0, R7, R17 ;  /* 0x0000000700117224 */ /* 0x000fe400078e0211 */
[----:B------:R-:W-:-:S03]  /*0990*/  IMAD.HI.U32 R2, R3, R5, R2 ;  /* 0x0000000503027227 */ /* 0x000fc600078e0002 */
[----:B------:R-:W-:-:S03]  /*09a0*/  ISETP.GT.U32.AND P0, PT, R0, R17, PT ;  /* 0x000000110000720c */ /* 0x000fc60003f04070 */
[----:B------:R-:W-:-:S04]  /*09b0*/  IMAD.HI.U32 R3, R2, R11, RZ ;  /* 0x0000000b02037227 */ /* 0x000fc800078e00ff */
[----:B------:R-:W-:-:S04]  /*09c0*/  IMAD.HI.U32 R5, R2, R13, RZ ;  /* 0x0000000d02057227 */ /* 0x000fc800078e00ff */
[----:B------:R-:W-:-:S04]  /*09d0*/  IMAD.HI.U32 R7, R2, R15, RZ ;  /* 0x0000000f02077227 */ /* 0x000fc800078e00ff */
[----:B------:R-:W-:Y:S02]  /*09e0*/  IMAD.MOV R3, RZ, RZ, -R3 ;  /* 0x000000ffff037224 */ /* 0x000fe400078e0a03 */
[----:B------:R-:W-:Y:S02]  /*09f0*/  IMAD.MOV R5, RZ, RZ, -R5 ;  /* 0x000000ffff057224 */ /* 0x000fe400078e0a05 */
[----:B------:R-:W-:Y:S02]  /*0a00*/  IMAD.MOV R12, RZ, RZ, -R7 ;  /* 0x000000ffff0c7224 */ /* 0x000fe400078e0a07 */
[C---:B------:R-:W-:Y:S02]  /*0a10*/  IMAD R7, R4.reuse, R3, R11 ;  /* 0x0000000304077224 */ /* 0x040fe400078e020b */
[C---:B------:R-:W-:Y:S02]  /*0a20*/  IMAD R11, R4.reuse, R5, R13 ;  /* 0x00000005040b7224 */ /* 0x040fe400078e020d */
[----:B------:R-:W-:Y:S01]  /*0a30*/  @!P0 IMAD.IADD R17, R17, 0x1, -R0 ;  /* 0x0000000111118824 */ /* 0x000fe200078e0a00 */
[----:B------:R-:W-:Y:S01]  /*0a40*/  ISETP.GT.U32.AND P3, PT, R4, R7, PT ;  /* 0x000000070400720c */ /* 0x000fe20003f64070 */
[----:B------:R-:W-:Y:S01]  /*0a50*/  IMAD.HI.U32 R2, R2, R19, RZ ;  /* 0x0000001302027227 */ /* 0x000fe200078e00ff */
[----:B------:R-:W-:-:S02]  /*0a60*/  ISETP.GT.U32.AND P4, PT, R4, R11, PT ;  /* 0x0000000b0400720c */ /* 0x000fc40003f84070 */
[----:B------:R-:W-:Y:S01]  /*0a70*/  ISETP.GT.U32.AND P6, PT, R0, R17, PT ;  /* 0x000000110000720c */ /* 0x000fe20003fc4070 */
[----:B------:R-:W-:Y:S01]  /*0a80*/  IMAD R13, R4, R12, R15 ;  /* 0x0000000c040d7224 */ /* 0x000fe200078e020f */
[C---:B------:R-:W-:Y:S01]  /*0a90*/  LOP3.LUT R12, R20.reuse, 0x7, RZ, 0xc0, !PT ;  /* 0x00000007140c7812 */ /* 0x040fe200078ec0ff */
[----:B------:R-:W-:Y:S01]  /*0aa0*/  IMAD.SHL.U32 R3, R20, 0x10, RZ ;  /* 0x0000001014037824 */ /* 0x000fe200078e00ff */
[----:B------:R-:W-:Y:S01]  /*0ab0*/  ISETP.GE.AND P0, PT, R16, RZ, PT ;  /* 0x000000ff1000720c */ /* 0x000fe20003f06270 */
[----:B------:R-:W-:Y:S01]  /*0ac0*/  IMAD.MOV R15, RZ, RZ, -R2 ;  /* 0x000000ffff0f7224 */ /* 0x000fe200078e0a02 */
[----:B------:R-:W-:Y:S02]  /*0ad0*/  LOP3.LUT R2, R53, 0x30, R44, 0x48, !PT ;  /* 0x0000003035027812 */ /* 0x000fe400078e482c */
[----:B------:R-:W-:Y:S01]  /*0ae0*/  LOP3.LUT R3, R3, 0x600, RZ, 0xc0, !PT ;  /* 0x0000060003037812 */ /* 0x000fe200078ec0ff */
[----:B------:R-:W-:Y:S01]  /*0af0*/  IMAD R15, R4, R15, R19 ;  /* 0x0000000f040f7224 */ /* 0x000fe200078e0213 */
[----:B------:R-:W-:Y:S01]  /*0b00*/  LEA R5, R12, UR5, 0x6 ;  /* 0x000000050c057c11 */ /* 0x000fe2000f8e30ff */
[----:B------:R-:W-:Y:S01]  /*0b10*/  @!P4 IMAD.IADD R11, R11, 0x1, -R4 ;  /* 0x000000010b0bc824 */ /* 0x000fe200078e0a04 */
[----:B------:R-:W-:Y:S01]  /*0b20*/  ISETP.GT.U32.AND P1, PT, R4, R13, PT ;  /* 0x0000000d0400720c */ /* 0x000fe20003f24070 */
[----:B------:R-:W-:Y:S01]  /*0b30*/  @!P6 IMAD.IADD R17, R17, 0x1, -R0 ;  /* 0x000000011111e824 */ /* 0x000fe200078e0a00 */
[----:B------:R-:W-:Y:S01]  /*0b40*/  IADD3 R5, PT, PT, R2, R5, R3 ;  /* 0x0000000502057210 */ /* 0x000fe20007ffe003 */
[----:B------:R-:W-:Y:S01]  /*0b50*/  @!P3 IMAD.IADD R7, R7, 0x1, -R4 ;  /* 0x000000010707b824 */ /* 0x000fe200078e0a04 */
[----:B------:R-:W0:Y:S01]  /*0b60*/  LDC R2, c[0x0][0x3ac] ;  /* 0x0000eb00ff027b82 */ /* 0x000e220000000800 */
[----:B------:R-:W-:Y:S01]  /*0b70*/  ISETP.GT.U32.AND P5, PT, R4, R15, PT ;  /* 0x0000000f0400720c */ /* 0x000fe20003fa4070 */
[----:B------:R-:W-:Y:S01]  /*0b80*/  IMAD R12, R12, 0x110, RZ ;  /* 0x000001100c0c7824 */ /* 0x000fe200078e02ff */
[----:B------:R-:W-:-:S02]  /*0b90*/  ISETP.GE.AND P6, PT, R45, RZ, PT ;  /* 0x000000ff2d00720c */ /* 0x000fc40003fc6270 */
[----:B------:R-:W-:Y:S02]  /*0ba0*/  ISETP.GT.U32.AND P4, PT, R4, R7, PT ;  /* 0x000000070400720c */ /* 0x000fe40003f84070 */
[----:B------:R-:W-:Y:S02]  /*0bb0*/  ISETP.NE.AND P3, PT, R8, RZ, PT ;  /* 0x000000ff0800720c */ /* 0x000fe40003f65270 */
[--C-:B------:R-:W-:Y:S01]  /*0bc0*/  @!P1 IMAD.IADD R13, R13, 0x1, -R4.reuse ;  /* 0x000000010d0d9824 */ /* 0x100fe200078e0a04 */
[----:B------:R-:W-:Y:S02]  /*0bd0*/  ISETP.GT.U32.AND P1, PT, R4, R11, PT ;  /* 0x0000000b0400720c */ /* 0x000fe40003f24070 */
[----:B------:R-:W-:Y:S02]  /*0be0*/  LOP3.LUT R3, R20, 0x180, RZ, 0xc0, !PT ;  /* 0x0000018014037812 */ /* 0x000fe400078ec0ff */
[--C-:B------:R-:W-:Y:S01]  /*0bf0*/  @!P5 IMAD.IADD R15, R15, 0x1, -R4.reuse ;  /* 0x000000010f0fd824 */ /* 0x100fe200078e0a04 */
[----:B------:R-:W-:Y:S01]  /*0c00*/  ISETP.GT.U32.AND P5, PT, R4, R13, PT ;  /* 0x0000000d0400720c */ /* 0x000fe20003fa4070 */
[----:B------:R-:W-:Y:S01]  /*0c10*/  @!P6 IMAD.MOV R17, RZ, RZ, -R17 ;  /* 0x000000ffff11e224 */ /* 0x000fe200078e0a11 */
[----:B------:R-:W-:Y:S01]  /*0c20*/  LOP3.LUT R0, R44, 0x10, RZ, 0xc0, !PT ;  /* 0x000000102c007812 */ /* 0x000fe200078ec0ff */
[----:B------:R-:W-:Y:S01]  /*0c30*/  @!P4 IMAD.IADD R7, R7, 0x1, -R4 ;  /* 0x000000010707c824 */ /* 0x000fe200078e0a04 */
[----:B------:R-:W-:-:S02]  /*0c40*/  ISETP.GT.U32.AND P6, PT, R4, R15, PT ;  /* 0x0000000f0400720c */ /* 0x000fc40003fc4070 */
[----:B------:R-:W-:Y:S01]  /*0c50*/  ISETP.GE.AND P4, PT, R6, RZ, PT ;  /* 0x000000ff0600720c */ /* 0x000fe20003f86270 */
[----:B------:R-:W-:Y:S01]  /*0c60*/  @!P0 IMAD.MOV R7, RZ, RZ, -R7 ;  /* 0x000000ffff078224 */ /* 0x000fe200078e0a07 */
[----:B------:R-:W-:Y:S01]  /*0c70*/  @!P3 LOP3.LUT R17, RZ, R8, RZ, 0x33, !PT ;  /* 0x00000008ff11b212 */ /* 0x000fe200078e33ff */
[--C-:B------:R-:W-:Y:S01]  /*0c80*/  @!P1 IMAD.IADD R11, R11, 0x1, -R4.reuse ;  /* 0x000000010b0b9824 */ /* 0x100fe200078e0a04 */
[----:B------:R-:W-:Y:S01]  /*0c90*/  ISETP.GE.AND P1, PT, R14, RZ, PT ;  /* 0x000000ff0e00720c */ /* 0x000fe20003f26270 */
[----:B0-----:R-:W-:Y:S01]  /*0ca0*/  IMAD R33, R18, R2, RZ ;  /* 0x0000000212217224 */ /* 0x001fe200078e02ff */
[----:B------:R-:W-:Y:S01]  /*0cb0*/  LEA.HI R19, R3, R0, RZ, 0x1e ;  /* 0x0000000003137211 */ /* 0x000fe200078ff0ff */
[--C-:B------:R-:W-:Y:S01]  /*0cc0*/  @!P5 IMAD.IADD R13, R13, 0x1, -R4.reuse ;  /* 0x000000010d0dd824 */ /* 0x100fe200078e0a04 */
[----:B------:R-:W-:Y:S01]  /*0cd0*/  ISETP.NE.AND P3, PT, R9, RZ, PT ;  /* 0x000000ff0900720c */ /* 0x000fe20003f65270 */
[----:B------:R-:W-:Y:S01]  /*0ce0*/  IMAD.SHL.U32 R0, R20, 0x80, RZ ;  /* 0x0000008014007824 */ /* 0x000fe200078e00ff */
[----:B------:R-:W-:Y:S01]  /*0cf0*/  LEA R32, P0, R33, UR10, 0x1 ;  /* 0x0000000a21207c11 */ /* 0x000fe2000f8008ff */
[----:B------:R-:W0:Y:S01]  /*0d00*/  LDCU UR10, c[0x0][0x3b0] ;  /* 0x00007600ff0a77ac */ /* 0x000e220008000800 */
[----:B------:R-:W-:Y:S01]  /*0d10*/  @!P6 IMAD.IADD R15, R15, 0x1, -R4 ;  /* 0x000000010f0fe824 */ /* 0x000fe200078e0a04 */
[----:B------:R-:W-:Y:S01]  /*0d20*/  SHF.R.U32.HI R9, RZ, 0x3, R3 ;  /* 0x00000003ff097819 */ /* 0x000fe20000011603 */
[----:B------:R-:W-:Y:S01]  /*0d30*/  @!P2 IMAD.MOV R13, RZ, RZ, -R13 ;  /* 0x000000ffff0da224 */ /* 0x000fe200078e0a0d */
[----:B------:R-:W-:Y:S01]  /*0d40*/  SEL R43, R40, R7, !P3 ;  /* 0x00000007282b7207 */ /* 0x000fe20005800000 */
[----:B---3--:R-:W-:Y:S01]  /*0d50*/  IMAD R17, R17, UR6, RZ ;  /* 0x0000000611117c24 */ /* 0x008fe2000f8e02ff */
[----:B------:R-:W-:Y:S01]  /*0d60*/  LOP3.LUT R19, R12, R19, RZ, 0x3c, !PT ;  /* 0x000000130c137212 */ /* 0x000fe200078e3cff */
[----:B------:R-:W-:Y:S01]  /*0d70*/  @!P1 IMAD.MOV R11, RZ, RZ, -R11 ;  /* 0x000000ffff0b9224 */ /* 0x000fe200078e0a0b */
[----:B------:R-:W-:Y:S01]  /*0d80*/  SEL R41, R40, R13, !P3 ;  /* 0x0000000d28297207 */ /* 0x000fe20005800000 */
[----:B------:R-:W-:Y:S01]  /*0d90*/  @!P4 IMAD.MOV R15, RZ, RZ, -R15 ;  /* 0x000000ffff0fc224 */ /* 0x000fe200078e0a0f */
[----:B------:R-:W-:Y:S01]  /*0da0*/  LOP3.LUT R0, R0, 0x800, RZ, 0xc0, !PT ;  /* 0x0000080000007812 */ /* 0x000fe200078ec0ff */
[----:B------:R-:W-:Y:S01]  /*0db0*/  USHF.R.S32.HI UR6, URZ, 0x1f, UR4 ;  /* 0x0000001fff067899 */ /* 0x000fe20008011404 */
[----:B------:R-:W-:Y:S01]  /*0dc0*/  SEL R42, R40, R11, !P3 ;  /* 0x0000000b282a7207 */ /* 0x000fe20005800000 */
[----:B------:R-:W-:Y:S01]  /*0dd0*/  IMAD R2, R34, R55, RZ ;  /* 0x0000003722027224 */ /* 0x000fe200078e02ff */
[----:B-----5:R-:W-:Y:S01]  /*0de0*/  LEA R6, P1, R17, UR12, 0x1 ;  /* 0x0000000c11067c11 */ /* 0x020fe2000f8208ff */
[----:B------:R-:W-:Y:S01]  /*0df0*/  ULEA.HI UR6, UR6, UR4, URZ, 0x5 ;  /* 0x0000000406067291 */ /* 0x000fe2000f8f28ff */
[----:B------:R-:W-:-:S02]  /*0e00*/  SEL R40, R40, R15, !P3 ;  /* 0x0000000f28287207 */ /* 0x000fc40005800000 */
[----:B------:R-:W-:Y:S02]  /*0e10*/  CS2R R20, SRZ ;  /* 0x0000000000147805 */ /* 0x000fe4000001ff00 */
[----:B------:R-:W-:Y:S01]  /*0e20*/  LOP3.LUT R3, R44, 0x3fe, RZ, 0xc0, !PT ;  /* 0x000003fe2c037812 */ /* 0x000fe200078ec0ff */
[----:B------:R-:W-:Y:S01]  /*0e30*/  IMAD R55, R52, R55, RZ ;  /* 0x0000003734377224 */ /* 0x000fe200078e02ff */
[----:B------:R-:W-:Y:S01]  /*0e40*/  LOP3.LUT R4, R9, 0x3fe, R44, 0x78, !PT ;  /* 0x000003fe09047812 */ /* 0x000fe200078e782c */
[----:B0-----:R-:W-:Y:S01]  /*0e50*/  IMAD R43, R43, UR10, RZ ;  /* 0x0000000a2b2b7c24 */ /* 0x001fe2000f8e02ff */
[----:B------:R-:W-:Y:S02]  /*0e60*/  IADD3 R0, PT, PT, R19, UR5, R0 ;  /* 0x0000000513007c10 */ /* 0x000fe4000fffe000 */
[----:B------:R-:W-:Y:S02]  /*0e70*/  CS2R R18, SRZ ;  /* 0x0000000000127805 */ /* 0x000fe4000001ff00 */
[----:B------:R-:W-:-:S02]  /*0e80*/  LEA.HI.X.SX32 R7, R17, UR13, 0x1, P1 ;  /* 0x0000000d11077c11 */ /* 0x000fc400088f0eff */
[----:B------:R-:W-:Y:S02]  /*0e90*/  CS2R R16, SRZ ;  /* 0x0000000000107805 */ /* 0x000fe4000001ff00 */
[----:B------:R-:W-:Y:S01]  /*0ea0*/  LEA.HI.X.SX32 R33, R33, UR11, 0x1, P0 ;  /* 0x0000000b21217c11 */ /* 0x000fe200080f0eff */
[----:B------:R-:W-:Y:S01]  /*0eb0*/  IMAD R42, R42, UR10, RZ ;  /* 0x0000000a2a2a7c24 */ /* 0x000fe2000f8e02ff */
[----:B------:R-:W-:Y:S01]  /*0ec0*/  LOP3.LUT R3, R3, 0x30, R54, 0x78, !PT ;  /* 0x0000003003037812 */ /* 0x000fe200078e7836 */
[----:B------:R-:W-:Y:S01]  /*0ed0*/  IMAD R41, R41, UR10, RZ ;  /* 0x0000000a29297c24 */ /* 0x000fe2000f8e02ff */
[----:B------:R-:W-:Y:S01]  /*0ee0*/  LOP3.LUT R2, R4, 0x40, RZ, 0x3c, !PT ;  /* 0x0000004004027812 */ /* 0x000fe200078e3cff */
[----:B------:R-:W-:Y:S01]  /*0ef0*/  IMAD R40, R40, UR10, RZ ;  /* 0x0000000a28287c24 */ /* 0x000fe2000f8e02ff */
[----:B------:R-:W-:-:S12]  /*0f00*/  USHF.R.S32.HI UR6, URZ, 0x5, UR6 ;  /* 0x00000005ff067899 */ /* 0x000fd80008011406 */
.L_x_2:
[----:B------:R-:W0:Y:S01]  /*0f10*/  LDC R8, c[0x0][0x3a8] ;  /* 0x0000ea00ff087b82 */ /* 0x000e220000000800 */
[C---:B------:R-:W-:Y:S02]  /*0f20*/  ISETP.GE.AND P0, PT, R34.reuse, UR7, PT ;  /* 0x0000000722007c0c */ /* 0x040fe4000bf06270 */
[----:B------:R-:W-:Y:S02]  /*0f30*/  PRMT R14, RZ, 0x7610, R14 ;  /* 0x00007610ff0e7816 */ /* 0x000fe4000000000e */
[----:B------:R-:W-:Y:S02]  /*0f40*/  ISETP.GE.AND P1, PT, R51, UR7, PT ;  /* 0x0000000733007c0c */ /* 0x000fe4000bf26270 */
[----:B------:R-:W-:Y:S01]  /*0f50*/  PRMT R13, RZ, 0x7610, R13 ;  /* 0x00007610ff0d7816 */ /* 0x000fe2000000000d */
[----:B0-----:R-:W-:-:S04]  /*0f60*/  IMAD R8, R34, R8, RZ ;  /* 0x0000000822087224 */ /* 0x001fc800078e02ff */
[----:B------:R-:W-:-:S05]  /*0f70*/  IMAD.WIDE R8, R8, 0x2, R6 ;  /* 0x0000000208087825 */ /* 0x000fca00078e0206 */
[----:B------:R0:W2:Y:S01]  /*0f80*/  @!P0 LDG.E.U16 R14, desc[UR8][R8.64] ;  /* 0x00000008080e8981 */ /* 0x0000a2000c1e1500 */
[----:B------:R-:W-:Y:S02]  /*0f90*/  ISETP.GE.AND P0, PT, R49, UR7, PT ;  /* 0x0000000731007c0c */ /* 0x000fe4000bf06270 */
[----:B------:R-:W-:Y:S01]  /*0fa0*/  PRMT R12, RZ, 0x7610, R12 ;  /* 0x00007610ff0c7816 */ /* 0x000fe2000000000c */
[----:B0-----:R-:W-:-:S05]  /*0fb0*/  IMAD.WIDE R8, R56, 0x2, R6 ;  /* 0x0000000238087825 */ /* 0x001fca00078e0206 */
[----:B------:R0:W3:Y:S02]  /*0fc0*/  @!P1 LDG.E.U16 R13, desc[UR8][R8.64] ;  /* 0x00000008080d9981 */ /* 0x0000e4000c1e1500 */
[----:B0-----:R-:W-:-:S05]  /*0fd0*/  IMAD.WIDE R8, R58, 0x2, R6 ;  /* 0x000000023a087825 */ /* 0x001fca00078e0206 */
[----:B------:R0:W4:Y:S01]  /*0fe0*/  @!P0 LDG.E.U16 R12, desc[UR8][R8.64] ;  /* 0x00000008080c8981 */ /* 0x000122000c1e1500 */
[----:B------:R-:W-:Y:S01]  /*0ff0*/  ISETP.GE.AND P0, PT, R52, UR7, PT ;  /* 0x0000000734007c0c */ /* 0x000fe2000bf06270 */
[----:B------:R-:W-:Y:S01]  /*1000*/  IMAD.WIDE R10, R55, 0x2, R6 ;  /* 0x00000002370a7825 */ /* 0x000fe200078e0206 */
[----:B------:R-:W-:Y:S02]  /*1010*/  ISETP.GE.AND P1, PT, R50, UR7, PT ;  /* 0x0000000732007c0c */ /* 0x000fe4000bf26270 */
[----:B0-----:R-:W-:Y:S02]  /*1020*/  PRMT R8, RZ, 0x7610, R8 ;  /* 0x00007610ff087816 */ /* 0x001fe40000000008 */
[----:B------:R-:W-:-:S07]  /*1030*/  PRMT R9, RZ, 0x7610, R9 ;  /* 0x00007610ff097816 */ /* 0x000fce0000000009 */
[----:B------:R0:W5:Y:S01]  /*1040*/  @!P0 LDG.E.U16 R8, desc[UR8][R10.64] ;  /* 0x000000080a088981 */ /* 0x000162000c1e1500 */
[----:B------:R-:W-:Y:S01]  /*1050*/  ISETP.GE.AND P0, PT, R48, UR7, PT ;  /* 0x0000000730007c0c */ /* 0x000fe2000bf06270 */
[----:B------:R-:W1:Y:S01]  /*1060*/  S2R R39, SR_TID.X ;  /* 0x0000000000277919 */ /* 0x000e620000002100 */
[----:B------:R-:W-:Y:S01]  /*1070*/  PRMT R15, RZ, 0x7610, R15 ;  /* 0x00007610ff0f7816 */ /* 0x000fe2000000000f */
[----:B0-----:R-:W-:-:S05]  /*1080*/  IMAD.WIDE R10, R57, 0x2, R6 ;  /* 0x00000002390a7825 */ /* 0x001fca00078e0206 */
[----:B------:R0:W5:Y:S01]  /*1090*/  @!P1 LDG.E.U16 R9, desc[UR8][R10.64] ;  /* 0x000000080a099981 */ /* 0x000162000c1e1500 */
[----:B------:R-:W-:Y:S02]  /*10a0*/  ISETP.GE.AND P1, PT, R47, UR7, PT ;  /* 0x000000072f007c0c */ /* 0x000fe4000bf26270 */
[----:B------:R-:W-:Y:S01]  /*10b0*/  PRMT R36, RZ, 0x7610, R36 ;  /* 0x00007610ff247816 */ /* 0x000fe20000000024 */
[----:B0-----:R-:W-:-:S05]  /*10c0*/  IMAD.WIDE R10, R59, 0x2, R6 ;  /* 0x000000023b0a7825 */ /* 0x001fca00078e0206 */
[----:B------:R0:W5:Y:S01]  /*10d0*/  @!P0 LDG.E.U16 R15, desc[UR8][R10.64] ;  /* 0x000000080a0f8981 */ /* 0x000162000c1e1500 */
[----:B------:R-:W-:Y:S02]  /*10e0*/  ISETP.GE.AND P0, PT, R46, UR7, PT ;  /* 0x000000072e007c0c */ /* 0x000fe4000bf06270 */
[----:B------:R-:W-:Y:S02]  /*10f0*/  PRMT R37, RZ, 0x7610, R37 ;  /* 0x00007610ff257816 */ /* 0x000fe40000000025 */
[----:B-1----:R-:W-:Y:S01]  /*1100*/  LOP3.LUT R39, R39, 0x1f, RZ, 0xc0, !PT ;  /* 0x0000001f27277812 */ /* 0x002fe200078ec0ff */
[----:B0-----:R-:W-:-:S05]  /*1110*/  IMAD.WIDE R10, R60, 0x2, R6 ;  /* 0x000000023c0a7825 */ /* 0x001fca00078e0206 */
[----:B------:R0:W5:Y:S01]  /*1120*/  @!P1 LDG.E.U16 R36, desc[UR8][R10.64] ;  /* 0x000000080a249981 */ /* 0x000162000c1e1500 */
[----:B------:R-:W-:Y:S01]  /*1130*/  ISETP.GE.AND P1, PT, R39, UR7, PT ;  /* 0x0000000727007c0c */ /* 0x000fe2000bf26270 */
[----:B0-----:R-:W-:-:S05]  /*1140*/  IMAD.WIDE R10, R61, 0x2, R6 ;  /* 0x000000023d0a7825 */ /* 0x001fca00078e0206 */
[----:B------:R0:W5:Y:S01]  /*1150*/  @!P0 LDG.E.U16 R37, desc[UR8][R10.64] ;  /* 0x000000080a258981 */ /* 0x000162000c1e1500 */
[----:B------:R-:W-:Y:S01]  /*1160*/  PRMT R38, RZ, 0x7610, R38 ;  /* 0x00007610ff267816 */ /* 0x000fe20000000026 */
[----:B------:R-:W-:Y:S01]  /*1170*/  BAR.SYNC.DEFER_BLOCKING 0x0 ;  /* 0x0000000000007b1d */ /* 0x000fe20000010000 */
[----:B0-----:R-:W-:-:S05]  /*1180*/  IMAD.WIDE R10, R40, 0x2, R32 ;  /* 0x00000002280a7825 */ /* 0x001fca00078e0220 */
[----:B------:R0:W5:Y:S02]  /*1190*/  @!P1 LDG.E.U16 R38, desc[UR8][R10.64] ;  /* 0x000000080a269981 */ /* 0x000164000c1e1500 */
[----:B0-----:R-:W-:Y:S02]  /*11a0*/  IMAD.WIDE R10, R41, 0x2, R32 ;  /* 0x00000002290a7825 */ /* 0x001fe400078e0220 */
[----:B--2---:R0:W-:Y:S02]  /*11b0*/  STS.U16 [R4+UR5], R14 ;  /* 0x0000000e04007988 */ /* 0x0041e40008000405 */
[----:B0-----:R-:W-:Y:S02]  /*11c0*/  PRMT R14, RZ, 0x7610, R14 ;  /* 0x00007610ff0e7816 */ /* 0x001fe4000000000e */
[----:B---3--:R0:W-:Y:S04]  /*11d0*/  STS.U16 [R4+UR5+0x800], R13 ;  /* 0x0008000d04007988 */ /* 0x0081e80008000405 */
[----:B------:R1:W2:Y:S01]  /*11e0*/  @!P1 LDG.E.U16 R14, desc[UR8][R10.64] ;  /* 0x000000080a0e9981 */ /* 0x0002a2000c1e1500 */
[----:B0-----:R-:W-:Y:S01]  /*11f0*/  PRMT R13, RZ, 0x7610, R13 ;  /* 0x00007610ff0d7816 */ /* 0x001fe2000000000d */
[----:B-1----:R-:W-:-:S02]  /*1200*/  IMAD.WIDE R10, R42, 0x2, R32 ;  /* 0x000000022a0a7825 */ /* 0x002fc400078e0220 */
[----:B----4-:R0:W-:Y:S04]  /*1210*/  STS.U16 [R4+UR5+0x1000], R12 ;  /* 0x0010000c04007988 */ /* 0x0101e80008000405 */
[----:B------:R1:W3:Y:S01]  /*1220*/  @!P1 LDG.E.U16 R13, desc[UR8][R10.64] ;  /* 0x000000080a0d9981 */ /* 0x0002e2000c1e1500 */
[----:B0-----:R-:W-:Y:S01]  /*1230*/  PRMT R12, RZ, 0x7610, R12 ;  /* 0x00007610ff0c7816 */ /* 0x001fe2000000000c */
[----:B-1----:R-:W-:-:S05]  /*1240*/  IMAD.WIDE R10, R43, 0x2, R32 ;  /* 0x000000022b0a7825 */ /* 0x002fca00078e0220 */
[----:B------:R-:W4:Y:S01]  /*1250*/  @!P1 LDG.E.U16 R12, desc[UR8][R10.64] ;  /* 0x000000080a0c9981 */ /* 0x000f22000c1e1500 */
[----:B------:R-:W-:Y:S02]  /*1260*/  UIADD3 UR6, UPT, UPT, UR6, -0x1, URZ ;  /* 0xffffffff06067890 */ /* 0x000fe4000fffe0ff */
[----:B------:R-:W-:Y:S02]  /*1270*/  UIADD3 UR7, UPT, UPT, UR7, -0x20, URZ ;  /* 0xffffffe007077890 */ /* 0x000fe4000fffe0ff */
[----:B------:R-:W-:Y:S01]  /*1280*/  UISETP.NE.U32.AND UP0, UPT, UR6, URZ, UPT ;  /* 0x000000ff0600728c */ /* 0x000fe2000bf05070 */
[----:B-----5:R-:W-:Y:S04]  /*1290*/  STS.U16 [R4+UR5+0x1800], R36 ;  /* 0x0018002404007988 */ /* 0x020fe80008000405 */
[----:B------:R-:W-:Y:S04]  /*12a0*/  STS.U16 [R2+UR5+0x400], R8 ;  /* 0x0004000802007988 */ /* 0x000fe80008000405 */
[----:B------:R-:W-:Y:S04]  /*12b0*/  STS.U16 [R2+UR5+0xc00], R9 ;  /* 0x000c000902007988 */ /* 0x000fe80008000405 */
[----:B------:R-:W-:Y:S04]  /*12c0*/  STS.U16 [R2+UR5+0x1400], R15 ;  /* 0x0014000f02007988 */ /* 0x000fe80008000405 */
[----:B------:R-:W-:Y:S04]  /*12d0*/  STS.U16 [R2+UR5+0x1c00], R37 ;  /* 0x001c002502007988 */ /* 0x000fe80008000405 */
[----:B------:R-:W-:Y:S04]  /*12e0*/  STS.U16 [R3+UR5+0x2000], R38 ;  /* 0x0020002603007988 */ /* 0x000fe80008000405 */
[----:B--2---:R-:W-:Y:S04]  /*12f0*/  STS.U16 [R3+UR5+0x2400], R14 ;  /* 0x0024000e03007988 */ /* 0x004fe80008000405 */
[----:B---3--:R-:W-:Y:S04]  /*1300*/  STS.U16 [R3+UR5+0x2800], R13 ;  /* 0x0028000d03007988 */ /* 0x008fe80008000405 */
[----:B----4-:R-:W-:Y:S01]  /*1310*/  STS.U16 [R3+UR5+0x2c00], R12 ;  /* 0x002c000c03007988 */ /* 0x010fe20008000405 */
[----:B------:R-:W-:Y:S06]  /*1320*/  BAR.SYNC.DEFER_BLOCKING 0x0 ;  /* 0x0000000000007b1d */ /* 0x000fec0000010000 */
[----:B------:R-:W-:Y:S04]  /*1330*/  LDSM.16.MT88.4 R36, [R0] ;  /* 0x000000000024783b */ /* 0x000fe80000004200 */
[----:B------:R-:W0:Y:S04]  /*1340*/  LDSM.16.M88.4 R8, [R5+0x2000] ;  /* 0x002000000508783b */ /* 0x000e280000000200 */
[----:B------:R-:W1:Y:S01]  /*1350*/  LDSM.16.M88.4 R12, [R5+0x2800] ;  /* 0x00280000050c783b */ /* 0x000e620000000200 */
[C---:B0-----:R-:W-:Y:S08]  /*1360*/  HMMA.16816.F32.BF16 R28, R36.reuse, R8, R28 ;  /* 0x00000008241c723c */ /* 0x041ff0000004181c */
[----:B-1----:R-:W-:Y:S01]  /*1370*/  HMMA.16816.F32.BF16 R24, R36, R12, R24 ;  /* 0x0000000c2418723c */ /* 0x002fe20000041818 */
[----:B------:R-:W0:Y:S07]  /*1380*/  LDSM.16.MT88.4 R36, [R0+0x80] ;  /* 0x000080000024783b */ /* 0x000e2e0000004200 */
[C---:B0-----:R-:W-:Y:S01]  /*1390*/  HMMA.16816.F32.BF16 R20, R36.reuse, R8, R20 ;  /* 0x000000082414723c */ /* 0x041fe20000041814 */
[----:B------:R-:W0:Y:S07]  /*13a0*/  LDC R9, c[0x0][0x3a8] ;  /* 0x0000ea00ff097b82 */ /* 0x000e2e0000000800 */
[----:B------:R-:W-:Y:S01]  /*13b0*/  HMMA.16816.F32.BF16 R16, R36, R12, R16 ;  /* 0x0000000c2410723c */ /* 0x000fe20000041810 */
[----:B------:R-:W1:Y:S01]  /*13c0*/  LDSM.16.MT88.4 R36, [R0+0x1000] ;  /* 0x001000000024783b */ /* 0x000e620000004200 */
[----:B------:R-:W2:Y:S01]  /*13d0*/  LDC R8, c[0x0][0x3ac] ;  /* 0x0000eb00ff087b82 */ /* 0x000ea20000000800 */
[----:B0-----:R-:W-:-:S04]  /*13e0*/  IMAD.SHL.U32 R9, R9, 0x20, RZ ;  /* 0x0000002009097824 */ /* 0x001fc800078e00ff */
[----:B------:R-:W-:-:S04]  /*13f0*/  IMAD.WIDE R6, R9, 0x2, R6 ;  /* 0x0000000209067825 */ /* 0x000fc800078e0206 */
[----:B--2---:R-:W-:-:S04]  /*1400*/  IMAD.SHL.U32 R8, R8, 0x20, RZ ;  /* 0x0000002008087824 */ /* 0x004fc800078e00ff */
[----:B------:R-:W-:Y:S01]  /*1410*/  IMAD.WIDE R32, R8, 0x2, R32 ;  /* 0x0000000208207825 */ /* 0x000fe200078e0220 */
[C---:B-1----:R-:W-:Y:S08]  /*1420*/  HMMA.16816.F32.BF16 R28, R36.reuse, R10, R28 ;  /* 0x0000000a241c723c */ /* 0x042ff0000004181c */
[----:B------:R-:W-:Y:S01]  /*1430*/  HMMA.16816.F32.BF16 R24, R36, R14, R24 ;  /* 0x0000000e2418723c */ /* 0x000fe20000041818 */
[----:B------:R-:W0:Y:S07]  /*1440*/  LDSM.16.MT88.4 R36, [R0+0x1080] ;  /* 0x001080000024783b */ /* 0x000e2e0000004200 */
[C---:B0-----:R-:W-:Y:S08]  /*1450*/  HMMA.16816.F32.BF16 R20, R36.reuse, R10, R20 ;  /* 0x0000000a2414723c */ /* 0x041ff00000041814 */
[----:B------:R-:W-:Y:S01]  /*1460*/  HMMA.16816.F32.BF16 R16, R36, R14, R16 ;  /* 0x0000000e2410723c */ /* 0x000fe20000041810 */
[----:B------:R-:W-:-:S04]  /*1470*/  NOP ;  /* 0x0000000000007918 */ /* 0x000fc80000000000 */
[----:B------:R-:W-:-:S15]  /*1480*/  BRA.U UP0, `(.L_x_2) ;  /* 0xfffffff900a07547 */ /* 0x000fde000b83ffff */
[----:B------:R-:W-:Y:S02]  /*1490*/  F2FP.BF16.F32.PACK_AB R19, R19, R23 ;  /* 0x000000171313723e */ /* 0x000fe400000010ff */
[----:B------:R-:W-:Y:S02]  /*14a0*/  F2FP.BF16.F32.PACK_AB R18, R18, R22 ;  /* 0x000000161212723e */ /* 0x000fe400000010ff */
[----:B------:R-:W-:Y:S02]  /*14b0*/  F2FP.BF16.F32.PACK_AB R27, R27, R31 ;  /* 0x0000001f1b1b723e */ /* 0x000fe400000010ff */
[----:B------:R-:W-:Y:S02]  /*14c0*/  F2FP.BF16.F32.PACK_AB R26, R26, R30 ;  /* 0x0000001e1a1a723e */ /* 0x000fe400000010ff */
[----:B------:R-:W-:Y:S02]  /*14d0*/  F2FP.BF16.F32.PACK_AB R17, R17, R21 ;  /* 0x000000151111723e */ /* 0x000fe400000010ff */
[----:B------:R-:W-:-:S02]  /*14e0*/  F2FP.BF16.F32.PACK_AB R16, R16, R20 ;  /* 0x000000141010723e */ /* 0x000fc400000010ff */
[----:B------:R-:W-:Y:S02]  /*14f0*/  F2FP.BF16.F32.PACK_AB R25, R25, R29 ;  /* 0x0000001d1919723e */ /* 0x000fe400000010ff */
[----:B------:R-:W-:-:S07]  /*1500*/  F2FP.BF16.F32.PACK_AB R24, R24, R28 ;  /* 0x0000001c1818723e */ /* 0x000fce00000010ff */
.L_x_1:
[----:B------:R-:W0:Y:S01]  /*1510*/  S2R R6, SR_TID.X ;  /* 0x0000000000067919 */ /* 0x000e220000002100 */
[----:B------:R-:W1:Y:S01]  /*1520*/  S2UR UR5, SR_CgaCtaId ;  /* 0x00000000000579c3 */ /* 0x000e620000008800 */
[----:B------:R-:W-:Y:S01]  /*1530*/  UMOV UR4, 0x400 ;  /* 0x0000040000047882 */ /* 0x000fe20000000000 */
[----:B------:R-:W2:Y:S01]  /*1540*/  LDCU.128 UR12, c[0x0][0x390] ;  /* 0x00007200ff0c77ac */ /* 0x000ea20008000c00 */
[C---:B------:R-:W-:Y:S02]  /*1550*/  LOP3.LUT R8, R35.reuse, R34, RZ, 0xfc, !PT ;  /* 0x0000002223087212 */ /* 0x040fe400078efcff */
[C-C-:B------:R-:W-:Y:S02]  /*1560*/  LOP3.LUT R9, R35.reuse, 0x38, R34.reuse, 0xfe, !PT ;  /* 0x0000003823097812 */ /* 0x140fe400078efe22 */
[C-C-:B------:R-:W-:Y:S02]  /*1570*/  LOP3.LUT R21, R35.reuse, 0x28, R34.reuse, 0xfe, !PT ;  /* 0x0000002823157812 */ /* 0x140fe400078efe22 */
[----:B------:R-:W-:-:S02]  /*1580*/  LOP3.LUT R28, R35, 0x20, R34, 0xfe, !PT ;  /* 0x00000020231c7812 */ /* 0x000fc400078efe22 */
[C-C-:B------:R-:W-:Y:S02]  /*1590*/  LOP3.LUT R30, R35.reuse, 0x1c, R34.reuse, 0xfe, !PT ;  /* 0x0000001c231e7812 */ /* 0x140fe400078efe22 */
[C-C-:B------:R-:W-:Y:S02]  /*15a0*/  LOP3.LUT R32, R35.reuse, 0x18, R34.reuse, 0xfe, !PT ;  /* 0x0000001823207812 */ /* 0x140fe400078efe22 */
[----:B------:R-:W-:Y:S01]  /*15b0*/  LOP3.LUT R36, R35, 0x10, R34, 0xfe, !PT ;  /* 0x0000001023247812 */ /* 0x000fe200078efe22 */
[----:B------:R-:W-:Y:S01]  /*15c0*/  BAR.SYNC.DEFER_BLOCKING 0x0 ;  /* 0x0000000000007b1d */ /* 0x000fe20000010000 */
[----:B--2---:R-:W-:Y:S01]  /*15d0*/  ISETP.GE.AND P0, PT, R45, UR14, PT ;  /* 0x0000000e2d007c0c */ /* 0x004fe2000bf06270 */
[----:B-1----:R-:W-:-:S03]  /*15e0*/  ULEA UR4, UR5, UR4, 0x18 ;  /* 0x0000000405047291 */ /* 0x002fc6000f8ec0ff */
[----:B------:R-:W-:Y:S01]  /*15f0*/  ISETP.LT.AND P2, PT, R8, UR15, !P0 ;  /* 0x0000000f08007c0c */ /* 0x000fe2000c741270 */
[----:B------:R-:W1:Y:S01]  /*1600*/  LDCU UR5, c[0x0][0x3b4] ;  /* 0x00007680ff0577ac */ /* 0x000e620008000800 */
[C---:B0-----:R-:W-:Y:S01]  /*1610*/  IMAD.SHL.U32 R0, R6.reuse, 0x20, RZ ;  /* 0x0000002006007824 */ /* 0x041fe200078e00ff */
[--C-:B------:R-:W-:Y:S01]  /*1620*/  SHF.R.U32.HI R5, RZ, 0x1, R6.reuse ;  /* 0x00000001ff057819 */ /* 0x100fe20000011606 */
[C---:B------:R-:W-:Y:S02]  /*1630*/  IMAD.SHL.U32 R2, R6.reuse, 0x40, RZ ;  /* 0x0000004006027824 */ /* 0x040fe400078e00ff */
[----:B------:R-:W-:Y:S01]  /*1640*/  IMAD.SHL.U32 R4, R6, 0x200, RZ ;  /* 0x0000020006047824 */ /* 0x000fe200078e00ff */
[----:B------:R-:W-:Y:S02]  /*1650*/  LOP3.LUT R3, R0, 0xc00, RZ, 0xc0, !PT ;  /* 0x00000c0000037812 */ /* 0x000fe400078ec0ff */
[----:B------:R-:W-:Y:S02]  /*1660*/  SHF.R.S32.HI R0, RZ, 0x7, R6 ;  /* 0x00000007ff007819 */ /* 0x000fe40000011406 */
[----:B------:R-:W-:-:S02]  /*1670*/  LOP3.LUT R2, R2, 0x40, RZ, 0xc0, !PT ;  /* 0x0000004002027812 */ /* 0x000fc400078ec0ff */
[----:B------:R-:W-:Y:S02]  /*1680*/  LOP3.LUT R3, R3, 0x3c, R44, 0xf8, !PT ;  /* 0x0000003c03037812 */ /* 0x000fe400078ef82c */
[----:B------:R-:W-:Y:S01]  /*1690*/  SGXT R0, R0, 0x1 ;  /* 0x000000010000781a */ /* 0x000fe20000000200 */
[----:B-1----:R-:W-:Y:S01]  /*16a0*/  IMAD R11, R45, UR5, RZ ;  /* 0x000000052d0b7c24 */ /* 0x002fe2000f8e02ff */
[----:B------:R-:W-:Y:S01]  /*16b0*/  LOP3.LUT R2, R2, 0x80, R5, 0xf8, !PT ;  /* 0x0000008002027812 */ /* 0x000fe200078ef805 */
[----:B------:R-:W-:Y:S01]  /*16c0*/  IMAD.SHL.U32 R5, R6, 0x4, RZ ;  /* 0x0000000406057824 */ /* 0x000fe200078e00ff */
[----:B------:R-:W-:Y:S02]  /*16d0*/  LOP3.LUT R3, R3, 0x2004, R0, 0x78, !PT ;  /* 0x0000200403037812 */ /* 0x000fe400078e7800 */
[----:B------:R-:W-:Y:S02]  /*16e0*/  LOP3.LUT R4, R4, 0x3000, RZ, 0xc0, !PT ;  /* 0x0000300004047812 */ /* 0x000fe400078ec0ff */
[----:B------:R-:W-:-:S02]  /*16f0*/  LOP3.LUT R2, R2, R3, RZ, 0xfc, !PT ;  /* 0x0000000302027212 */ /* 0x000fc400078efcff */
[----:B------:R-:W-:Y:S02]  /*1700*/  LOP3.LUT R5, R5, 0x380, RZ, 0xc0, !PT ;  /* 0x0000038005057812 */ /* 0x000fe400078ec0ff */
[----:B------:R-:W-:Y:S01]  /*1710*/  LOP3.LUT R3, R2, 0x40, RZ, 0x3c, !PT ;  /* 0x0000004002037812 */ /* 0x000fe200078e3cff */
[----:B------:R0:W-:Y:S01]  /*1720*/  STS [R2+UR4], R24 ;  /* 0x0000001802007988 */ /* 0x0001e20008000804 */
[----:B------:R-:W-:Y:S02]  /*1730*/  LOP3.LUT R5, R5, 0x44, R54, 0xf8, !PT ;  /* 0x0000004405057812 */ /* 0x000fe400078ef836 */
[----:B------:R-:W-:Y:S01]  /*1740*/  LOP3.LUT R4, R4, 0x78, R53, 0xf8, !PT ;  /* 0x0000007804047812 */ /* 0x000fe200078ef835 */
[----:B------:R1:W-:Y:S01]  /*1750*/  STS [R2+UR4+0x200], R25 ;  /* 0x0002001902007988 */ /* 0x0003e20008000804 */
[C-C-:B------:R-:W-:Y:S02]  /*1760*/  LOP3.LUT R0, R35.reuse, 0x34, R34.reuse, 0xfe, !PT ;  /* 0x0000003423007812 */ /* 0x140fe400078efe22 */
[----:B------:R-:W-:Y:S01]  /*1770*/  LOP3.LUT R29, R4, R5, RZ, 0x3c, !PT ;  /* 0x00000005041d7212 */ /* 0x000fe200078e3cff */
[----:B------:R2:W-:Y:S01]  /*1780*/  STS [R2+UR4+0x100], R16 ;  /* 0x0001001002007988 */ /* 0x0005e20008000804 */
[----:B------:R-:W3:Y:S01]  /*1790*/  LDC R5, c[0x0][0x3b8] ;  /* 0x0000ee00ff057b82 */ /* 0x000ee20000000800 */
[----:B------:R-:W-:-:S02]  /*17a0*/  LOP3.LUT R6, R35, 0x30, R34, 0xfe, !PT ;  /* 0x0000003023067812 */ /* 0x000fc400078efe22 */
[----:B------:R4:W-:Y:S01]  /*17b0*/  STS [R2+UR4+0x300], R17 ;  /* 0x0003001102007988 */ /* 0x0009e20008000804 */
[--C-:B0-----:R-:W-:Y:S02]  /*17c0*/  LOP3.LUT R24, R35, 0x14, R34.reuse, 0xfe, !PT ;  /* 0x0000001423187812 */ /* 0x101fe400078efe22 */
[----:B-1----:R-:W-:Y:S01]  /*17d0*/  LOP3.LUT R25, R29, 0x4, RZ, 0x3c, !PT ;  /* 0x000000041d197812 */ /* 0x002fe200078e3cff */
[----:B------:R0:W-:Y:S01]  /*17e0*/  STS [R3+UR4+0x1000], R26 ;  /* 0x0010001a03007988 */ /* 0x0001e20008000804 */
[----:B------:R-:W-:Y:S02]  /*17f0*/  LEA R7, P1, R11, UR12, 0x1 ;  /* 0x0000000c0b077c11 */ /* 0x000fe4000f8208ff */
[--C-:B--2---:R-:W-:Y:S01]  /*1800*/  LOP3.LUT R16, R35, 0xc, R34.reuse, 0xfe, !PT ;  /* 0x0000000c23107812 */ /* 0x104fe200078efe22 */
[----:B------:R1:W-:Y:S01]  /*1810*/  STS [R3+UR4+0x1200], R27 ;  /* 0x0012001b03007988 */ /* 0x0003e20008000804 */
[----:B------:R-:W-:Y:S02]  /*1820*/  LEA.HI.X.SX32 R11, R11, UR13, 0x1, P1 ;  /* 0x0000000d0b0b7c11 */ /* 0x000fe400088f0eff */
[----:B----4-:R-:W-:Y:S01]  /*1830*/  LOP3.LUT R2, R35, 0x3c, R34, 0xfe, !PT ;  /* 0x0000003c23027812 */ /* 0x010fe200078efe22 */
[----:B------:R2:W-:Y:S01]  /*1840*/  STS [R3+UR4+0x1100], R18 ;  /* 0x0011001203007988 */ /* 0x0005e20008000804 */
[----:B------:R-:W-:-:S02]  /*1850*/  ISETP.LT.AND P1, PT, R9, UR15, !P0 ;  /* 0x0000000f09007c0c */ /* 0x000fc4000c721270 */
[C-C-:B0-----:R-:W-:Y:S01]  /*1860*/  LOP3.LUT R26, R35.reuse, 0x2c, R34.reuse, 0xfe, !PT ;  /* 0x0000002c231a7812 */ /* 0x141fe200078efe22 */
[----:B------:R-:W-:Y:S01]  /*1870*/  STS [R3+UR4+0x1300], R19 ;  /* 0x0013001303007988 */ /* 0x000fe20008000804 */
[C-C-:B-1----:R-:W-:Y:S01]  /*1880*/  LOP3.LUT R27, R35.reuse, 0x24, R34.reuse, 0xfe, !PT ;  /* 0x00000024231b7812 */ /* 0x142fe200078efe22 */
[----:B------:R-:W-:Y:S01]  /*1890*/  BAR.SYNC.DEFER_BLOCKING 0x0 ;  /* 0x0000000000007b1d */ /* 0x000fe20000010000 */
[-C--:B---3--:R-:W-:Y:S01]  /*18a0*/  IMAD R38, R8, R5.reuse, RZ ;  /* 0x0000000508267224 */ /* 0x088fe200078e02ff */
[C-C-:B------:R-:W-:Y:S01]  /*18b0*/  LOP3.LUT R8, R35.reuse, 0x8, R34.reuse, 0xfe, !PT ;  /* 0x0000000823087812 */ /* 0x140fe200078efe22 */
[----:B------:R-:W-:Y:S01]  /*18c0*/  IMAD R40, R16, R5, RZ ;  /* 0x0000000510287224 */ /* 0x000fe200078e02ff */
[----:B------:R-:W-:Y:S02]  /*18d0*/  LOP3.LUT R34, R35, 0x4, R34, 0xfe, !PT ;  /* 0x0000000423227812 */ /* 0x000fe400078efe22 */
[----:B------:R-:W-:Y:S02]  /*18e0*/  LEA R22, P3, R38, R7, 0x1 ;  /* 0x0000000726167211 */ /* 0x000fe400078608ff */
[C---:B------:R-:W-:Y:S01]  /*18f0*/  ISETP.LT.AND P4, PT, R34.reuse, UR15, !P0 ;  /* 0x0000000f22007c0c */ /* 0x040fe2000c781270 */
[----:B--2---:R-:W-:Y:S01]  /*1900*/  IMAD R18, R34, R5, RZ ;  /* 0x0000000522127224 */ /* 0x004fe200078e02ff */
[----:B------:R-:W-:Y:S01]  /*1910*/  LEA.HI.X.SX32 R23, R38, R11, 0x1, P3 ;  /* 0x0000000b26177211 */ /* 0x000fe200018f0eff */
[C---:B------:R-:W-:Y:S01]  /*1920*/  IMAD R34, R8.reuse, R5, RZ ;  /* 0x0000000508227224 */ /* 0x040fe200078e02ff */
[----:B------:R-:W-:Y:S01]  /*1930*/  ISETP.LT.AND P3, PT, R8, UR15, !P0 ;  /* 0x0000000f08007c0c */ /* 0x000fe2000c761270 */
[----:B------:R-:W-:Y:S01]  /*1940*/  IMAD R38, R5, 0x20, R38 ;  /* 0x0000002005267824 */ /* 0x000fe200078e0226 */
[----:B------:R-:W-:-:S02]  /*1950*/  LEA R8, P5, R18, R7, 0x1 ;  /* 0x0000000712087211 */ /* 0x000fc400078a08ff */
[----:B------:R-:W-:Y:S02]  /*1960*/  LEA R14, P6, R34, R7, 0x1 ;  /* 0x00000007220e7211 */ /* 0x000fe400078c08ff */
[-C--:B------:R-:W-:Y:S02]  /*1970*/  LEA.HI.X.SX32 R9, R18, R11.reuse, 0x1, P5 ;  /* 0x0000000b12097211 */ /* 0x080fe400028f0eff */
[----:B------:R-:W-:Y:S01]  /*1980*/  LEA.HI.X.SX32 R15, R34, R11, 0x1, P6 ;  /* 0x0000000b220f7211 */ /* 0x000fe200030f0eff */
[----:B------:R-:W-:Y:S01]  /*1990*/  IMAD R34, R24, R5, RZ ;  /* 0x0000000518227224 */ /* 0x000fe200078e02ff */
[----:B------:R-:W0:Y:S04]  /*19a0*/  LDS R20, [R29+UR4] ;  /* 0x000000041d147984 */ /* 0x000e280008000800 */
[----:B------:R-:W1:Y:S04]  /*19b0*/  LDS R19, [R25+UR4] ;  /* 0x0000000419137984 */ /* 0x000e680008000800 */
[----:B------:R-:W2:Y:S04]  /*19c0*/  LDS R3, [R29+UR4+0x400] ;  /* 0x000400041d037984 */ /* 0x000ea80008000800 */
[----:B------:R-:W3:Y:S04]  /*19d0*/  LDS R4, [R25+UR4+0x400] ;  /* 0x0004000419047984 */ /* 0x000ee80008000800 */
[----:B------:R-:W4:Y:S04]  /*19e0*/  LDS R10, [R29+UR4+0x800] ;  /* 0x000800041d0a7984 */ /* 0x000f280008000800 */
[----:B------:R-:W5:Y:S04]  /*19f0*/  LDS R12, [R25+UR4+0x800] ;  /* 0x00080004190c7984 */ /* 0x000f680008000800 */
[----:B------:R-:W5:Y:S04]  /*1a00*/  LDS R13, [R29+UR4+0xc00] ;  /* 0x000c00041d0d7984 */ /* 0x000f680008000800 */
[----:B------:R-:W5:Y:S04]  /*1a10*/  LDS R18, [R25+UR4+0xc00] ;  /* 0x000c000419127984 */ /* 0x000f680008000800 */
[----:B0-----:R0:W-:Y:S01]  /*1a20*/  @P2 STG.E.U16 desc[UR8][R22.64], R20 ;  /* 0x0000001416002986 */ /* 0x0011e2000c101508 */
[----:B------:R-:W-:-:S02]  /*1a30*/  ISETP.LT.AND P2, PT, R16, UR15, !P0 ;  /* 0x0000000f10007c0c */ /* 0x000fc4000c741270 */
[----:B------:R-:W-:Y:S01]  /*1a40*/  LEA R16, P5, R40, R7, 0x1 ;  /* 0x0000000728107211 */ /* 0x000fe200078a08ff */
[----:B-1----:R1:W-:Y:S01]  /*1a50*/  @P4 STG.E.U16 desc[UR8][R8.64], R19 ;  /* 0x0000001308004986 */ /* 0x0023e2000c101508 */
[C---:B------:R-:W-:Y:S01]  /*1a60*/  ISETP.LT.AND P4, PT, R36.reuse, UR15, !P0 ;  /* 0x0000000f24007c0c */ /* 0x040fe2000c781270 */
[----:B------:R-:W-:Y:S01]  /*1a70*/  IMAD R36, R36, R5, RZ ;  /* 0x0000000524247224 */ /* 0x000fe200078e02ff */
[----:B------:R-:W-:Y:S01]  /*1a80*/  LEA.HI.X.SX32 R17, R40, R11, 0x1, P5 ;  /* 0x0000000b28117211 */ /* 0x000fe200028f0eff */
[----:B--2---:R2:W-:Y:S01]  /*1a90*/  @P3 STG.E.U16 desc[UR8][R14.64], R3 ;  /* 0x000000030e003986 */ /* 0x0045e2000c101508 */
[----:B------:R-:W-:Y:S02]  /*1aa0*/  ISETP.LT.AND P5, PT, R24, UR15, !P0 ;  /* 0x0000000f18007c0c */ /* 0x000fe4000c7a1270 */
[-C--:B------:R-:W-:Y:S02]  /*1ab0*/  LEA R24, P6, R34, R7.reuse, 0x1 ;  /* 0x0000000722187211 */ /* 0x080fe400078c08ff */
[----:B0-----:R-:W-:Y:S01]  /*1ac0*/  LEA R22, P3, R36, R7, 0x1 ;  /* 0x0000000724167211 */ /* 0x001fe200078608ff */
[----:B---3--:R0:W-:Y:S01]  /*1ad0*/  @P2 STG.E.U16 desc[UR8][R16.64], R4 ;  /* 0x0000000410002986 */ /* 0x0081e2000c101508 */
[C---:B------:R-:W-:Y:S01]  /*1ae0*/  ISETP.LT.AND P2, PT, R32.reuse, UR15, !P0 ;  /* 0x0000000f20007c0c */ /* 0x040fe2000c741270 */
[----:B------:R-:W-:Y:S01]  /*1af0*/  IMAD R32, R32, R5, RZ ;  /* 0x0000000520207224 */ /* 0x000fe200078e02ff */
[----:B------:R-:W-:-:S02]  /*1b00*/  LEA.HI.X.SX32 R23, R36, R11, 0x1, P3 ;  /* 0x0000000b24177211 */ /* 0x000fc400018f0eff */
[C---:B------:R-:W-:Y:S01]  /*1b10*/  ISETP.LT.AND P3, PT, R30.reuse, UR15, !P0 ;  /* 0x0000000f1e007c0c */ /* 0x040fe2000c761270 */
[----:B------:R-:W-:Y:S01]  /*1b20*/  IMAD R30, R30, R5, RZ ;  /* 0x000000051e1e7224 */ /* 0x000fe200078e02ff */
[----:B------:R-:W-:Y:S01]  /*1b30*/  LEA.HI.X.SX32 R25, R34, R11, 0x1, P6 ;  /* 0x0000000b22197211 */ /* 0x000fe200030f0eff */
[----:B----4-:R3:W-:Y:S01]  /*1b40*/  @P4 STG.E.U16 desc[UR8][R22.64], R10 ;  /* 0x0000000a16004986 */ /* 0x0107e2000c101508 */
[-C--:B-1----:R-:W-:Y:S02]  /*1b50*/  LEA R8, P4, R32, R7.reuse, 0x1 ;  /* 0x0000000720087211 */ /* 0x082fe400078808ff */
[----:B--2---:R-:W-:Y:S01]  /*1b60*/  PRMT R3, R20, 0x7632, R3 ;  /* 0x0000763214037816 */ /* 0x004fe20000000003 */
[----:B-----5:R1:W-:Y:S01]  /*1b70*/  @P5 STG.E.U16 desc[UR8][R24.64], R12 ;  /* 0x0000000c18005986 */ /* 0x0203e2000c101508 */
[----:B------:R-:W-:Y:S02]  /*1b80*/  LEA R14, P5, R30, R7, 0x1 ;  /* 0x000000071e0e7211 */ /* 0x000fe400078a08ff */
[----:B------:R-:W-:-:S02]  /*1b90*/  LEA.HI.X.SX32 R9, R32, R11, 0x1, P4 ;  /* 0x0000000b20097211 */ /* 0x000fc400020f0eff */
[----:B------:R-:W-:Y:S01]  /*1ba0*/  ISETP.LT.AND P4, PT, R26, UR15, !P0 ;  /* 0x0000000f1a007c0c */ /* 0x000fe2000c781270 */
[C---:B------:R-:W-:Y:S01]  /*1bb0*/  IMAD R26, R5.reuse, 0x4, R38 ;  /* 0x00000004051a7824 */ /* 0x040fe200078e0226 */
[----:B------:R-:W-:Y:S01]  /*1bc0*/  LEA.HI.X.SX32 R15, R30, R11, 0x1, P5 ;  /* 0x0000000b1e0f7211 */ /* 0x000fe200028f0eff */
[----:B------:R2:W-:Y:S01]  /*1bd0*/  @P2 STG.E.U16 desc[UR8][R8.64], R13 ;  /* 0x0000000d08002986 */ /* 0x0005e2000c101508 */
[----:B------:R-:W-:Y:S02]  /*1be0*/  ISETP.LT.AND P2, PT, R28, UR15, !P0 ;  /* 0x0000000f1c007c0c */ /* 0x000fe4000c741270 */
[-C--:B0-----:R-:W-:Y:S01]  /*1bf0*/  LEA R16, P5, R38, R7.reuse, 0x1 ;  /* 0x0000000726107211 */ /* 0x081fe200078a08ff */
[----:B------:R0:W-:Y:S01]  /*1c00*/  @P3 STG.E.U16 desc[UR8][R14.64], R18 ;  /* 0x000000120e003986 */ /* 0x0001e2000c101508 */
[----:B---3--:R-:W-:Y:S01]  /*1c10*/  LEA R22, P3, R26, R7, 0x1 ;  /* 0x000000071a167211 */ /* 0x008fe200078608ff */
[----:B-1----:R-:W-:Y:S01]  /*1c20*/  IMAD R24, R5, 0x4, R26 ;  /* 0x0000000405187824 */ /* 0x002fe200078e021a */
[----:B------:R-:W-:-:S02]  /*1c30*/  LEA.HI.X.SX32 R17, R38, R11, 0x1, P5 ;  /* 0x0000000b26117211 */ /* 0x000fc400028f0eff */
[----:B------:R-:W-:Y:S01]  /*1c40*/  LEA.HI.X.SX32 R23, R26, R11, 0x1, P3 ;  /* 0x0000000b1a177211 */ /* 0x000fe200018f0eff */
[----:B------:R-:W-:Y:S01]  /*1c50*/  IMAD R26, R5, 0x4, R24 ;  /* 0x00000004051a7824 */ /* 0x000fe200078e0218 */
[----:B------:R-:W-:Y:S02]  /*1c60*/  ISETP.LT.AND P6, PT, R27, UR15, !P0 ;  /* 0x0000000f1b007c0c */ /* 0x000fe4000c7c1270 */
[----:B------:R-:W-:Y:S01]  /*1c70*/  PRMT R19, R19, 0x7632, R19 ;  /* 0x0000763213137816 */ /* 0x000fe20000000013 */
[C---:B------:R-:W-:Y:S01]  /*1c80*/  IMAD R28, R5.reuse, 0x4, R26 ;  /* 0x00000004051c7824 */ /* 0x040fe200078e021a */
[----:B------:R1:W-:Y:S01]  /*1c90*/  @P2 STG.E.U16 desc[UR8][R16.64], R3 ;  /* 0x0000000310002986 */ /* 0x0003e2000c101508 */
[-C--:B--2---:R-:W-:Y:S02]  /*1ca0*/  LEA R8, P2, R24, R7.reuse, 0x1 ;  /* 0x0000000718087211 */ /* 0x084fe400078408ff */
[----:B------:R-:W-:Y:S01]  /*1cb0*/  IMAD R30, R5, 0x4, R28 ;  /* 0x00000004051e7824 */ /* 0x000fe200078e021c */
[----:B0-----:R-:W-:-:S02]  /*1cc0*/  LEA R14, P3, R26, R7, 0x1 ;  /* 0x000000071a0e7211 */ /* 0x001fc400078608ff */
[-C--:B------:R-:W-:Y:S01]  /*1cd0*/  LEA.HI.X.SX32 R9, R24, R11.reuse, 0x1, P2 ;  /* 0x0000000b18097211 */ /* 0x080fe200010f0eff */
[----:B------:R-:W-:Y:S01]  /*1ce0*/  IMAD R32, R5, 0x4, R30 ;  /* 0x0000000405207824 */ /* 0x000fe200078e021e */
[----:B------:R-:W-:Y:S01]  /*1cf0*/  ISETP.LT.AND P5, PT, R21, UR15, !P0 ;  /* 0x0000000f15007c0c */ /* 0x000fe2000c7a1270 */
[----:B------:R0:W-:Y:S01]  /*1d00*/  @P6 STG.E.U16 desc[UR8][R22.64], R19 ;  /* 0x0000001316006986 */ /* 0x0001e2000c101508 */
[----:B------:R-:W-:Y:S02]  /*1d10*/  LEA.HI.X.SX32 R15, R26, R11, 0x1, P3 ;  /* 0x0000000b1a0f7211 */ /* 0x000fe400018f0eff */
[----:B-1----:R-:W-:Y:S02]  /*1d20*/  LEA R16, P2, R30, R7, 0x1 ;  /* 0x000000071e107211 */ /* 0x002fe400078408ff */
[----:B------:R-:W-:Y:S02]  /*1d30*/  ISETP.LT.AND P3, PT, R6, UR15, !P0 ;  /* 0x0000000f06007c0c */ /* 0x000fe4000c761270 */
[----:B------:R-:W-:-:S02]  /*1d40*/  LEA.HI.X.SX32 R17, R30, R11, 0x1, P2 ;  /* 0x0000000b1e117211 */ /* 0x000fc400010f0eff */
[----:B------:R-:W-:Y:S02]  /*1d50*/  LEA R20, P6, R28, R7, 0x1 ;  /* 0x000000071c147211 */ /* 0x000fe400078c08ff */
[----:B------:R-:W-:Y:S01]  /*1d60*/  ISETP.LT.AND P2, PT, R0, UR15, !P0 ;  /* 0x0000000f00007c0c */ /* 0x000fe2000c741270 */
[----:B0-----:R-:W-:Y:S01]  /*1d70*/  IMAD R22, R5, 0x4, R32 ;  /* 0x0000000405167824 */ /* 0x001fe200078e0220 */
[----:B------:R-:W-:Y:S02]  /*1d80*/  PRMT R4, R3, 0x7632, R4 ;  /* 0x0000763203047816 */ /* 0x000fe40000000004 */
[----:B------:R-:W-:Y:S02]  /*1d90*/  ISETP.LT.AND P0, PT, R2, UR15, !P0 ;  /* 0x0000000f02007c0c */ /* 0x000fe4000c701270 */
[----:B------:R-:W-:Y:S01]  /*1da0*/  LEA.HI.X.SX32 R21, R28, R11, 0x1, P6 ;  /* 0x0000000b1c157211 */ /* 0x000fe200030f0eff */
[----:B------:R0:W-:Y:S01]  /*1db0*/  @P5 STG.E.U16 desc[UR8][R8.64], R4 ;  /* 0x0000000408005986 */ /* 0x0001e2000c101508 */
[----:B------:R-:W-:-:S02]  /*1dc0*/  LEA R24, P6, R32, R7, 0x1 ;  /* 0x0000000720187211 */ /* 0x000fc400078c08ff */
[----:B------:R-:W-:Y:S02]  /*1dd0*/  PRMT R0, R4, 0x7632, R0 ;  /* 0x0000763204007816 */ /* 0x000fe40000000000 */
[----:B------:R-:W-:Y:S02]  /*1de0*/  PRMT R10, R10, 0x7632, R10 ;  /* 0x000076320a0a7816 */ /* 0x000fe4000000000a */
[----:B------:R-:W-:Y:S01]  /*1df0*/  PRMT R12, R12, 0x7632, R12 ;  /* 0x000076320c0c7816 */ /* 0x000fe2000000000c */
[----:B------:R0:W-:Y:S01]  /*1e00*/  @P4 STG.E.U16 desc[UR8][R14.64], R0 ;  /* 0x000000000e004986 */ /* 0x0001e2000c101508 */
[----:B------:R-:W-:Y:S02]  /*1e10*/  LEA.HI.X.SX32 R25, R32, R11, 0x1, P6 ;  /* 0x0000000b20197211 */ /* 0x000fe400030f0eff */
[----:B------:R-:W-:Y:S01]  /*1e20*/  PRMT R13, R13, 0x7632, R13 ;  /* 0x000076320d0d7816 */ /* 0x000fe2000000000d */
[----:B------:R0:W-:Y:S01]  /*1e30*/  @P3 STG.E.U16 desc[UR8][R20.64], R10 ;  /* 0x0000000a14003986 */ /* 0x0001e2000c101508 */
[----:B------:R-:W-:-:S03]  /*1e40*/  LEA R6, P6, R22, R7, 0x1 ;  /* 0x0000000716067211 */ /* 0x000fc600078c08ff */
[----:B------:R0:W-:Y:S01]  /*1e50*/  @P2 STG.E.U16 desc[UR8][R16.64], R12 ;  /* 0x0000000c10002986 */ /* 0x0001e2000c101508 */
[----:B------:R-:W-:-:S03]  /*1e60*/  LEA.HI.X.SX32 R7, R22, R11, 0x1, P6 ;  /* 0x0000000b16077211 */ /* 0x000fc600030f0eff */
[----:B------:R0:W-:Y:S01]  /*1e70*/  @P1 STG.E.U16 desc[UR8][R24.64], R13 ;  /* 0x0000000d18001986 */ /* 0x0001e2000c101508 */
[----:B------:R-:W-:Y:S05]  /*1e80*/  @!P0 EXIT ;  /* 0x000000000000894d */ /* 0x000fea0003800000 */
[----:B------:R-:W-:-:S05]  /*1e90*/  PRMT R3, R18, 0x7632, R3 ;  /* 0x0000763212037816 */ /* 0x000fca0000000003 */
[----:B------:R-:W-:Y:S01]  /*1ea0*/  STG.E.U16 desc[UR8][R6.64], R3 ;  /* 0x0000000306007986 */ /* 0x000fe2000c101508 */
[----:B------:R-:W-:Y:S05]  /*1eb0*/  EXIT ;  /* 0x000000000000794d */ /* 0x000fea0003800000 */
.L_x_3:
[----:B------:R-:W-:-:S00]  /*1ec0*/  BRA `(.L_x_3) ;  /* 0xfffffffc00fc7947 */ /* 0x000fc0000383ffff */
[----:B------:R-:W-:-:S00]  /*1ed0*/  NOP ;  /* 0x0000000000007918 */ /* 0x000fc00000000000 */
        /* <DEDUP_REMOVED lines=10> */
.L_x_4:


//--------------------- .nv.shared.matmul_kernel  --------------------------
	.section	.nv.shared.matmul_kernel,"aw",@nobits
	.sectionflags	@""
	.align	16
	.zero		1024


//--------------------- .nv.shared.reserved.0     --------------------------
	.section	.nv.shared.reserved.0,"aw",@nobits
	.weak		__nv_reservedSMEM_offset_0_alias
	.size		__nv_reservedSMEM_offset_0_alias, 0, 64
	.other		__nv_reservedSMEM_offset_0_alias,@"STO_CUDA_RESERVED_SHARED STV_DEFAULT"
__nv_reservedSMEM_offset_0_alias:
	.zero		0
	.zero		64


//--------------------- .nv.constant0.matmul_kernel --------------------------
	.section	.nv.constant0.matmul_kernel,"a",@progbits
	.sectionflags	@""
	.align	4
.nv.constant0.matmul_kernel:
	.zero		976


//--------------------- SYMBOLS --------------------------

	.type		.nv.reservedSmem.offset0,@object
	.size		.nv.reservedSmem.offset0,0x4
	.type		.nv.reservedSmem.cap,@object
	.size		.nv.reservedSmem.cap,0x4
